// auto-generated by cutlass_sweep.conv — config: {"arch": "sm_100", "cluster_m": 2, "cluster_n": 1, "conv_kind": "wgrad", "dtype": "bf16", "ndim": 3, "tile_k": 32, "tile_m": 64, "tile_n": 64}
#include "cutlass/cutlass.h"
#include "cute/tensor.hpp"
#include "cutlass/kernel_hardware_info.hpp"
#include "cutlass/conv/convolution.h"
#include "cutlass/conv/dispatch_policy.hpp"
#include "cutlass/conv/collective/collective_builder.hpp"
#include "cutlass/conv/kernel/conv_universal.hpp"
#include "cutlass/conv/device/conv_universal_adapter.hpp"
#include "cutlass/epilogue/collective/collective_builder.hpp"

using namespace cute;
using Elem = cutlass::bfloat16_t;
using Acc  = float;
using LayoutAB = cutlass::layout::TensorNDHWC;
using LayoutC  = cutlass::layout::TensorKCSRT;
constexpr auto ConvOp = cutlass::conv::Operator::kWgrad;
using TileShape    = Shape<_64, Shape<_64>, Shape<_32>>;
using ClusterShape = Shape<_2, _1, _1>;

using CollectiveEpilogue = typename cutlass::epilogue::collective::CollectiveBuilder<
    cutlass::arch::Sm100, cutlass::arch::OpClassTensorOp,
    TileShape, ClusterShape,
    cutlass::epilogue::collective::EpilogueTileAuto,
    Acc, Acc,
    Elem, LayoutC, 128 / cutlass::sizeof_bits<Elem>::value,
    Elem, LayoutC, 128 / cutlass::sizeof_bits<Elem>::value,
    cutlass::epilogue::collective::EpilogueScheduleAuto
  >::CollectiveOp;

using CollectiveMainloop = typename cutlass::conv::collective::CollectiveBuilder<
    cutlass::arch::Sm100, cutlass::arch::OpClassTensorOp, ConvOp,
    Elem, LayoutAB, 128 / cutlass::sizeof_bits<Elem>::value,
    Elem, LayoutAB, 128 / cutlass::sizeof_bits<Elem>::value,
    Acc,
    TileShape, ClusterShape,
    cutlass::conv::collective::StageCountAutoCarveout<
        static_cast<int>(sizeof(typename CollectiveEpilogue::SharedStorage))>,
    cutlass::conv::collective::KernelScheduleAuto
  >::CollectiveOp;

using ProblemShape = cutlass::conv::ConvProblemShape<
    ConvOp, CollectiveMainloop::DispatchPolicy::NumSpatialDimensions>;
using ConvKernel = cutlass::conv::kernel::ConvUniversal<
    ProblemShape, CollectiveMainloop, CollectiveEpilogue>;
using Conv = cutlass::conv::device::ConvUniversalAdapter<ConvKernel>;

auto* _anchor = &cutlass::device_kernel<ConvKernel>;


// ===== COMPILED SASS (sm_100a) =====

	.target	sm_100a

	.elftype	@"ET_EXEC"


//--------------------- .note.nv.tkinfo           --------------------------
	.section	.note.nv.tkinfo,"",@"SHT_NOTE"
	.sectionflags	@"SHF_NOTE_NV_TKINFO"
	.tkinfo
        /*0018*/ 	.word	0x00000002
        /*0030*/ 	.string	""
        /*0030*/ 	.string	"ptxas"
        /*0030*/ 	.string	"Cuda compilation tools, release 13.0, V13.0.88"
        /*0030*/ 	.string	"Build cuda_13.0.r13.0/compiler.36424714_0"
        /*0030*/ 	.string	"-arch sm_100a -m 64 "



//--------------------- .note.nv.cuinfo           --------------------------
	.section	.note.nv.cuinfo,"",@"SHT_NOTE"
	.sectionflags	@"SHF_NOTE_NV_CUINFO"
        /*0018*/ 	.short	0x0002
        /*001a*/ 	.short	0x0064
        /*001c*/ 	.short	0x0082
	.zero		2


//--------------------- .nv.info                  --------------------------
	.section	.nv.info,"",@"SHT_CUDA_INFO"
	.align	4


	//----- nvinfo : EIATTR_REGCOUNT
	.align		4
        /*0000*/ 	.byte	0x04, 0x2f
        /*0002*/ 	.short	(.L_19 - .L_18)
	.align		4
.L_18:
        /*0004*/ 	.word	index@(_ZN7cutlass13device_kernelINS_4conv6kernel13ConvUniversalINS1_16ConvProblemShapeILNS1_8OperatorE2ELi3EEENS1_10collective14CollectiveConvINS1_47MainloopSm100TmaUmmaWarpSpecializedImplicitGemmILS5_2ELi26ELi3ELi1ELi2EN4cute5tupleIJNSA_1CILi2EEENSC_ILi1EEESE_EEEEENSB_IJNSC_ILi64EEENSB_IJSH_EEENSB_IJNSC_ILi32EEEEEEEEENS_10bfloat16_tESM_NSA_8TiledMMAINSA_8MMA_AtomIJNSA_20SM100_MMA_F16BF16_SSISM_SM_fLi64ELi64ELNSA_4UMMA5MajorE1ELSR_1ELNSQ_7ScaleInE0ELSS_0EEEEEENSA_6LayoutINSB_IJSE_SE_SE_EEENSB_IJNSC_ILi0EEESX_SX_EEEEENSB_IJNSA_10UnderscoreES10_S10_EEEEENS7_6detail27Sm100ImplicitGemmTileTraitsINSA_13SM90_TMA_LOADENSA_14ComposedLayoutINSA_7SwizzleILi3ELi4ELi3EEENSA_18smem_ptr_flag_bitsILi16EEENSV_INSB_IJSH_NSC_ILi8EEEEEENSB_IJSE_SH_EEEEEEEvEENS14_INSA_30SM90_TMA_LOAD_IM2COL_MULTICASTES1F_vEEEENS_8epilogue10collective18CollectiveEpilogueINS1K_23Sm100TmaWarpSpecializedILi3ELi2ELi16ELb1ELb0EEEJSL_NSB_IJNSV_ISH_SE_EENSV_ISJ_SE_EEEEESM_NSB_IJlNSB_IJSE_lllEEESX_EEESM_S1T_NS1K_6fusion15FusionCallbacksIS1O_NS1U_17LinearCombinationISM_fSM_fLNS_15FloatRoundStyleE2EEESL_S1R_JEEENSA_5SM1004TMEM4LOAD26SM100_TMEM_LOAD_16dp256b4xES15_NS16_INS17_ILi2ELi4ELi3EEES1A_NSV_INSB_IJS1B_SJ_EEENSB_IJSJ_SE_EEEEEEENSA_17SM75_U32x4_LDSM_NENSA_14SM90_TMA_STOREES28_NSA_17SM90_U32x4_STSM_NENSA_39AutoVectorizingCopyWithAssumedAlignmentILi128EEEEEEvvEEEEvNT_6ParamsE)
        /*0008*/ 	.word	0x0000005e


	//----- nvinfo : EIATTR_FRAME_SIZE
	.align		4
.L_19:
        /*000c*/ 	.byte	0x04, 0x11
        /*000e*/ 	.short	(.L_21 - .L_20)
	.align		4
.L_20:
        /*0010*/ 	.word	index@($__internal_2_$__cuda_sm10x_tcgen05_guardrail_trap_unallocated_columns_being_dealloced)
        /*0014*/ 	.word	0x00000008


	//----- nvinfo : EIATTR_FRAME_SIZE
	.align		4
.L_21:
        /*0018*/ 	.byte	0x04, 0x11
        /*001a*/ 	.short	(.L_23 - .L_22)
	.align		4
.L_22:
        /*001c*/ 	.word	index@($__internal_1_$__cuda_sm10x_tcgen05_guardrail_trap_phase_invalid_during_alloc)
        /*0020*/ 	.word	0x00000008


	//----- nvinfo : EIATTR_FRAME_SIZE
	.align		4
.L_23:
        /*0024*/ 	.byte	0x04, 0x11
        /*0026*/ 	.short	(.L_25 - .L_24)
	.align		4
.L_24:
        /*0028*/ 	.word	index@($__internal_0_$__cuda_sm10x_tcgen05_guardrail_trap_col_being_dealloced_not_returned_by_alloc)
        /*002c*/ 	.word	0x00000008


	//----- nvinfo : EIATTR_FRAME_SIZE
	.align		4
.L_25:
        /*0030*/ 	.byte	0x04, 0x11
        /*0032*/ 	.short	(.L_27 - .L_26)
	.align		4
.L_26:
        /*0034*/ 	.word	index@(_ZN7cutlass13device_kernelINS_4conv6kernel13ConvUniversalINS1_16ConvProblemShapeILNS1_8OperatorE2ELi3EEENS1_10collective14CollectiveConvINS1_47MainloopSm100TmaUmmaWarpSpecializedImplicitGemmILS5_2ELi26ELi3ELi1ELi2EN4cute5tupleIJNSA_1CILi2EEENSC_ILi1EEESE_EEEEENSB_IJNSC_ILi64EEENSB_IJSH_EEENSB_IJNSC_ILi32EEEEEEEEENS_10bfloat16_tESM_NSA_8TiledMMAINSA_8MMA_AtomIJNSA_20SM100_MMA_F16BF16_SSISM_SM_fLi64ELi64ELNSA_4UMMA5MajorE1ELSR_1ELNSQ_7ScaleInE0ELSS_0EEEEEENSA_6LayoutINSB_IJSE_SE_SE_EEENSB_IJNSC_ILi0EEESX_SX_EEEEENSB_IJNSA_10UnderscoreES10_S10_EEEEENS7_6detail27Sm100ImplicitGemmTileTraitsINSA_13SM90_TMA_LOADENSA_14ComposedLayoutINSA_7SwizzleILi3ELi4ELi3EEENSA_18smem_ptr_flag_bitsILi16EEENSV_INSB_IJSH_NSC_ILi8EEEEEENSB_IJSE_SH_EEEEEEEvEENS14_INSA_30SM90_TMA_LOAD_IM2COL_MULTICASTES1F_vEEEENS_8epilogue10collective18CollectiveEpilogueINS1K_23Sm100TmaWarpSpecializedILi3ELi2ELi16ELb1ELb0EEEJSL_NSB_IJNSV_ISH_SE_EENSV_ISJ_SE_EEEEESM_NSB_IJlNSB_IJSE_lllEEESX_EEESM_S1T_NS1K_6fusion15FusionCallbacksIS1O_NS1U_17LinearCombinationISM_fSM_fLNS_15FloatRoundStyleE2EEESL_S1R_JEEENSA_5SM1004TMEM4LOAD26SM100_TMEM_LOAD_16dp256b4xES15_NS16_INS17_ILi2ELi4ELi3EEES1A_NSV_INSB_IJS1B_SJ_EEENSB_IJSJ_SE_EEEEEEENSA_17SM75_U32x4_LDSM_NENSA_14SM90_TMA_STOREES28_NSA_17SM90_U32x4_STSM_NENSA_39AutoVectorizingCopyWithAssumedAlignmentILi128EEEEEEvvEEEEvNT_6ParamsE)
        /*0038*/ 	.word	0x00000008


	//----- nvinfo : EIATTR_MIN_STACK_SIZE
	.align		4
.L_27:
        /*003c*/ 	.byte	0x04, 0x12
        /*003e*/ 	.short	(.L_29 - .L_28)
	.align		4
.L_28:
        /*0040*/ 	.word	index@(_ZN7cutlass13device_kernelINS_4conv6kernel13ConvUniversalINS1_16ConvProblemShapeILNS1_8OperatorE2ELi3EEENS1_10collective14CollectiveConvINS1_47MainloopSm100TmaUmmaWarpSpecializedImplicitGemmILS5_2ELi26ELi3ELi1ELi2EN4cute5tupleIJNSA_1CILi2EEENSC_ILi1EEESE_EEEEENSB_IJNSC_ILi64EEENSB_IJSH_EEENSB_IJNSC_ILi32EEEEEEEEENS_10bfloat16_tESM_NSA_8TiledMMAINSA_8MMA_AtomIJNSA_20SM100_MMA_F16BF16_SSISM_SM_fLi64ELi64ELNSA_4UMMA5MajorE1ELSR_1ELNSQ_7ScaleInE0ELSS_0EEEEEENSA_6LayoutINSB_IJSE_SE_SE_EEENSB_IJNSC_ILi0EEESX_SX_EEEEENSB_IJNSA_10UnderscoreES10_S10_EEEEENS7_6detail27Sm100ImplicitGemmTileTraitsINSA_13SM90_TMA_LOADENSA_14ComposedLayoutINSA_7SwizzleILi3ELi4ELi3EEENSA_18smem_ptr_flag_bitsILi16EEENSV_INSB_IJSH_NSC_ILi8EEEEEENSB_IJSE_SH_EEEEEEEvEENS14_INSA_30SM90_TMA_LOAD_IM2COL_MULTICASTES1F_vEEEENS_8epilogue10collective18CollectiveEpilogueINS1K_23Sm100TmaWarpSpecializedILi3ELi2ELi16ELb1ELb0EEEJSL_NSB_IJNSV_ISH_SE_EENSV_ISJ_SE_EEEEESM_NSB_IJlNSB_IJSE_lllEEESX_EEESM_S1T_NS1K_6fusion15FusionCallbacksIS1O_NS1U_17LinearCombinationISM_fSM_fLNS_15FloatRoundStyleE2EEESL_S1R_JEEENSA_5SM1004TMEM4LOAD26SM100_TMEM_LOAD_16dp256b4xES15_NS16_INS17_ILi2ELi4ELi3EEES1A_NSV_INSB_IJS1B_SJ_EEENSB_IJSJ_SE_EEEEEEENSA_17SM75_U32x4_LDSM_NENSA_14SM90_TMA_STOREES28_NSA_17SM90_U32x4_STSM_NENSA_39AutoVectorizingCopyWithAssumedAlignmentILi128EEEEEEvvEEEEvNT_6ParamsE)
        /*0044*/ 	.word	0x00000008
.L_29:


//--------------------- .nv.compat                --------------------------
	.section	.nv.compat,"",@"SHT_CUDA_COMPAT_INFO"
	.align	4
        /*0000*/ 	.byte	0x02, 0x09, 0x01, 0x00, 0x02, 0x02, 0x02, 0x00, 0x02, 0x05, 0x05, 0x00, 0x03, 0x07, 0x01, 0x01
        /*0010*/ 	.byte	0x02, 0x03, 0x01, 0x00, 0x02, 0x06, 0x01, 0x00, 0x04, 0x0b, 0x08, 0x00, 0x09, 0x00, 0x00, 0x00
        /*0020*/ 	.byte	0x00, 0x00, 0x00, 0x00


//--------------------- .nv.info._ZN7cutlass13device_kernelINS_4conv6kernel13ConvUniversalINS1_16ConvProblemShapeILNS1_8OperatorE2ELi3EEENS1_10collective14CollectiveConvINS1_47MainloopSm100TmaUmmaWarpSpecializedImplicitGemmILS5_2ELi26ELi3ELi1ELi2EN4cute5tupleIJNSA_1CILi2EEENSC_ILi1EEESE_EEEEENSB_IJNSC_ILi64EEENSB_IJSH_EEENSB_IJNSC_ILi32EEEEEEEEENS_10bfloat16_tESM_NSA_8TiledMMAINSA_8MMA_AtomIJNSA_20SM100_MMA_F16BF16_SSISM_SM_fLi64ELi64ELNSA_4UMMA5MajorE1ELSR_1ELNSQ_7ScaleInE0ELSS_0EEEEEENSA_6LayoutINSB_IJSE_SE_SE_EEENSB_IJNSC_ILi0EEESX_SX_EEEEENSB_IJNSA_10UnderscoreES10_S10_EEEEENS7_6detail27Sm100ImplicitGemmTileTraitsINSA_13SM90_TMA_LOADENSA_14ComposedLayoutINSA_7SwizzleILi3ELi4ELi3EEENSA_18smem_ptr_flag_bitsILi16EEENSV_INSB_IJSH_NSC_ILi8EEEEEENSB_IJSE_SH_EEEEEEEvEENS14_INSA_30SM90_TMA_LOAD_IM2COL_MULTICASTES1F_vEEEENS_8epilogue10collective18CollectiveEpilogueINS1K_23Sm100TmaWarpSpecializedILi3ELi2ELi16ELb1ELb0EEEJSL_NSB_IJNSV_ISH_SE_EENSV_ISJ_SE_EEEEESM_NSB_IJlNSB_IJSE_lllEEESX_EEESM_S1T_NS1K_6fusion15FusionCallbacksIS1O_NS1U_17LinearCombinationISM_fSM_fLNS_15FloatRoundStyleE2EEESL_S1R_JEEENSA_5SM1004TMEM4LOAD26SM100_TMEM_LOAD_16dp256b4xES15_NS16_INS17_ILi2ELi4ELi3EEES1A_NSV_INSB_IJS1B_SJ_EEENSB_IJSJ_SE_EEEEEEENSA_17SM75_U32x4_LDSM_NENSA_14SM90_TMA_STOREES28_NSA_17SM90_U32x4_STSM_NENSA_39AutoVectorizingCopyWithAssumedAlignmentILi128EEEEEEvvEEEEvNT_6ParamsE --------------------------
	.section	.nv.info._ZN7cutlass13device_kernelINS_4conv6kernel13ConvUniversalINS1_16ConvProblemShapeILNS1_8OperatorE2ELi3EEENS1_10collective14CollectiveConvINS1_47MainloopSm100TmaUmmaWarpSpecializedImplicitGemmILS5_2ELi26ELi3ELi1ELi2EN4cute5tupleIJNSA_1CILi2EEENSC_ILi1EEESE_EEEEENSB_IJNSC_ILi64EEENSB_IJSH_EEENSB_IJNSC_ILi32EEEEEEEEENS_10bfloat16_tESM_NSA_8TiledMMAINSA_8MMA_AtomIJNSA_20SM100_MMA_F16BF16_SSISM_SM_fLi64ELi64ELNSA_4UMMA5MajorE1ELSR_1ELNSQ_7ScaleInE0ELSS_0EEEEEENSA_6LayoutINSB_IJSE_SE_SE_EEENSB_IJNSC_ILi0EEESX_SX_EEEEENSB_IJNSA_10UnderscoreES10_S10_EEEEENS7_6detail27Sm100ImplicitGemmTileTraitsINSA_13SM90_TMA_LOADENSA_14ComposedLayoutINSA_7SwizzleILi3ELi4ELi3EEENSA_18smem_ptr_flag_bitsILi16EEENSV_INSB_IJSH_NSC_ILi8EEEEEENSB_IJSE_SH_EEEEEEEvEENS14_INSA_30SM90_TMA_LOAD_IM2COL_MULTICASTES1F_vEEEENS_8epilogue10collective18CollectiveEpilogueINS1K_23Sm100TmaWarpSpecializedILi3ELi2ELi16ELb1ELb0EEEJSL_NSB_IJNSV_ISH_SE_EENSV_ISJ_SE_EEEEESM_NSB_IJlNSB_IJSE_lllEEESX_EEESM_S1T_NS1K_6fusion15FusionCallbacksIS1O_NS1U_17LinearCombinationISM_fSM_fLNS_15FloatRoundStyleE2EEESL_S1R_JEEENSA_5SM1004TMEM4LOAD26SM100_TMEM_LOAD_16dp256b4xES15_NS16_INS17_ILi2ELi4ELi3EEES1A_NSV_INSB_IJS1B_SJ_EEENSB_IJSJ_SE_EEEEEEENSA_17SM75_U32x4_LDSM_NENSA_14SM90_TMA_STOREES28_NSA_17SM90_U32x4_STSM_NENSA_39AutoVectorizingCopyWithAssumedAlignmentILi128EEEEEEvvEEEEvNT_6ParamsE,"",@"SHT_CUDA_INFO"
	.sectionflags	@""
	.align	4


	//----- nvinfo : EIATTR_CUDA_API_VERSION
	.align		4
        /*0000*/ 	.byte	0x04, 0x37
        /*0002*/ 	.short	(.L_31 - .L_30)
.L_30:
        /*0004*/ 	.word	0x00000082


	//----- nvinfo : EIATTR_KPARAM_INFO
	.align		4
.L_31:
        /*0008*/ 	.byte	0x04, 0x17
        /*000a*/ 	.short	(.L_33 - .L_32)
.L_32:
        /*000c*/ 	.word	0x00000000
        /*0010*/ 	.short	0x0000
        /*0012*/ 	.short	0x0000
        /*0014*/ 	.byte	0x00, 0xf0, 0x01, 0x24


	//----- nvinfo : EIATTR_AT_ENTRY_FRAGMENTS
	.align		4
.L_33:
        /*0018*/ 	.byte	0x04, 0x4f
        /*001a*/ 	.short	(.L_35 - .L_34)


	//   ....[0]....
.L_34:
        /*001c*/ 	.word	0x00000006


	//----- nvinfo : EIATTR_RESERVED_SMEM_USED
	.align		4
.L_35:
        /*0020*/ 	.byte	0x01, 0x41
	.zero		2


	//----- nvinfo : EIATTR_SPARSE_MMA_MASK
	.align		4
        /*0024*/ 	.byte	0x03, 0x50
        /*0026*/ 	.short	0x0000


	//----- nvinfo : EIATTR_TCGEN05_1CTA_USED
	.align		4
        /*0028*/ 	.byte	0x01, 0x51
	.zero		2


	//----- nvinfo : EIATTR_MAXREG_COUNT
	.align		4
        /*002c*/ 	.byte	0x03, 0x1b
        /*002e*/ 	.short	0x00ff


	//----- nvinfo : EIATTR_NUM_BARRIERS
	.align		4
        /*0030*/ 	.byte	0x02, 0x4c
        /*0032*/ 	.byte	0x07
	.zero		1


	//----- nvinfo : EIATTR_EXTERNS
	.align		4
        /*0034*/ 	.byte	0x04, 0x0f
        /*0036*/ 	.short	(.L_37 - .L_36)


	//   ....[0]....
	.align		4
.L_36:
        /*0038*/ 	.word	index@(__assertfail)


	//----- nvinfo : EIATTR_MERCURY_ISA_VERSION
	.align		4
.L_37:
        /*003c*/ 	.byte	0x03, 0x5f
        /*003e*/ 	.short	0x0101


	//----- nvinfo : EIATTR_INT_WARP_WIDE_INSTR_OFFSETS
	.align		4
        /*0040*/ 	.byte	0x04, 0x31
        /*0042*/ 	.short	(.L_39 - .L_38)


	//   ....[0]....
.L_38:
        /*0044*/ 	.word	0x00004dd0


	//   ....[1]....
        /*0048*/ 	.word	0x00004df0


	//   ....[2]....
        /*004c*/ 	.word	0x00004e20


	//   ....[3]....
        /*0050*/ 	.word	0x00005a50


	//   ....[4]....
        /*0054*/ 	.word	0x00005d10


	//   ....[5]....
        /*0058*/ 	.word	0x00005d50


	//   ....[6]....
        /*005c*/ 	.word	0x00005fe0


	//   ....[7]....
        /*0060*/ 	.word	0x00005ff0


	//   ....[8]....
        /*0064*/ 	.word	0x00006ff0


	//----- nvinfo : EIATTR_COOP_GROUP_MASK_REGIDS
	.align		4
.L_39:
        /*0068*/ 	.byte	0x04, 0x29
        /*006a*/ 	.short	(.L_41 - .L_40)


	//   ....[0]....
.L_40:
        /*006c*/ 	.word	0xffffffff


	//   ....[1]....
        /*0070*/ 	.word	0xffffffff


	//   ....[2]....
        /*0074*/ 	.word	0xffffffff


	//   ....[3]....
        /*0078*/ 	.word	0xffffffff


	//   ....[4]....
        /*007c*/ 	.word	0xffffffff


	//   ....[5]....
        /*0080*/ 	.word	0xffffffff


	//   ....[6]....
        /*0084*/ 	.word	0xffffffff


	//   ....[7]....
        /*0088*/ 	.word	0xffffffff


	//   ....[8]....
        /*008c*/ 	.word	0xffffffff


	//   ....[9]....
        /*0090*/ 	.word	0xffffffff


	//   ....[10]....
        /*0094*/ 	.word	0xffffffff


	//   ....[11]....
        /*0098*/ 	.word	0xffffffff


	//   ....[12]....
        /*009c*/ 	.word	0xffffffff


	//----- nvinfo : EIATTR_COOP_GROUP_INSTR_OFFSETS
	.align		4
.L_41:
        /*00a0*/ 	.byte	0x04, 0x28
        /*00a2*/ 	.short	(.L_43 - .L_42)


	//   ....[0]....
.L_42:
        /*00a4*/ 	.word	0x000000a0


	//   ....[1]....
        /*00a8*/ 	.word	0x000004e0


	//   ....[2]....
        /*00ac*/ 	.word	0x00000960


	//   ....[3]....
        /*00b0*/ 	.word	0x00000ae0


	//   ....[4]....
        /*00b4*/ 	.word	0x00000be0


	//   ....[5]....
        /*00b8*/ 	.word	0x00000d30


	//   ....[6]....
        /*00bc*/ 	.word	0x00000f30


	//   ....[7]....
        /*00c0*/ 	.word	0x00002ae0


	//   ....[8]....
        /*00c4*/ 	.word	0x00004210


	//   ....[9]....
        /*00c8*/ 	.word	0x00004420


	//   ....[10]....
        /*00cc*/ 	.word	0x00004450


	//   ....[11]....
        /*00d0*/ 	.word	0x00004cb0


	//   ....[12]....
        /*00d4*/ 	.word	0x00004ef0


	//----- nvinfo : EIATTR_VRC_CTA_INIT_COUNT
	.align		4
.L_43:
        /*00d8*/ 	.byte	0x02, 0x4a
        /*00da*/ 	.byte	0x80
	.zero		1


	//----- nvinfo : EIATTR_SYSCALL_OFFSETS
	.align		4
        /*00dc*/ 	.byte	0x04, 0x46
        /*00de*/ 	.short	(.L_45 - .L_44)


	//   ....[0]....
.L_44:
        /*00e0*/ 	.word	0x000072a0


	//   ....[1]....
        /*00e4*/ 	.word	0x00007390


	//   ....[2]....
        /*00e8*/ 	.word	0x00007ae0


	//   ....[3]....
        /*00ec*/ 	.word	0x00008420


	//----- nvinfo : EIATTR_MBARRIER_INSTR_OFFSETS
	.align		4
.L_45:
        /*00f0*/ 	.byte	0x04, 0x39
        /*00f2*/ 	.short	(.L_47 - .L_46)


	//   ....[0]....
.L_46:
        /*00f4*/ 	.word	0x00000600
        /*00f8*/ 	.word	0x000000ff
        /*00fc*/ 	.word	0x00000000
        /*0100*/ 	.short	0x0100
        /*0102*/ 	.byte	0x07
	.zero		1


	//   ....[1]....
        /*0104*/ 	.word	0x00000610
        /*0108*/ 	.word	0x000000ff
        /*010c*/ 	.word	0x000000d0
        /*0110*/ 	.short	0x0100
        /*0112*/ 	.byte	0x07
	.zero		1


	//   ....[2]....
        /*0114*/ 	.word	0x00000620
        /*0118*/ 	.word	0x000000ff
        /*011c*/ 	.word	0x00000008
        /*0120*/ 	.short	0x0100
        /*0122*/ 	.byte	0x07
	.zero		1


	//   ....[3]....
        /*0124*/ 	.word	0x00000630
        /*0128*/ 	.word	0x000000ff
        /*012c*/ 	.word	0x000000d8
        /*0130*/ 	.short	0x0100
        /*0132*/ 	.byte	0x07
	.zero		1


	//   ....[4]....
        /*0134*/ 	.word	0x00000640
        /*0138*/ 	.word	0x000000ff
        /*013c*/ 	.word	0x00000010
        /*0140*/ 	.short	0x0100
        /*0142*/ 	.byte	0x07
	.zero		1


	//   ....[5]....
        /*0144*/ 	.word	0x00000650
        /*0148*/ 	.word	0x000000ff
        /*014c*/ 	.word	0x000000e0
        /*0150*/ 	.short	0x0100
        /*0152*/ 	.byte	0x07
	.zero		1


	//   ....[6]....
        /*0154*/ 	.word	0x00000660
        /*0158*/ 	.word	0x000000ff
        /*015c*/ 	.word	0x00000018
        /*0160*/ 	.short	0x0100
        /*0162*/ 	.byte	0x07
	.zero		1


	//   ....[7]....
        /*0164*/ 	.word	0x00000670
        /*0168*/ 	.word	0x000000ff
        /*016c*/ 	.word	0x000000e8
        /*0170*/ 	.short	0x0100
        /*0172*/ 	.byte	0x07
	.zero		1


	//   ....[8]....
        /*0174*/ 	.word	0x00000680
        /*0178*/ 	.word	0x000000ff
        /*017c*/ 	.word	0x00000020
        /*0180*/ 	.short	0x0100
        /*0182*/ 	.byte	0x07
	.zero		1


	//   ....[9]....
        /*0184*/ 	.word	0x00000690
        /*0188*/ 	.word	0x000000ff
        /*018c*/ 	.word	0x000000f0
        /*0190*/ 	.short	0x0100
        /*0192*/ 	.byte	0x07
	.zero		1


	//   ....[10]....
        /*0194*/ 	.word	0x000006a0
        /*0198*/ 	.word	0x000000ff
        /*019c*/ 	.word	0x00000028
        /*01a0*/ 	.short	0x0100
        /*01a2*/ 	.byte	0x07
	.zero		1


	//   ....[11]....
        /*01a4*/ 	.word	0x000006b0
        /*01a8*/ 	.word	0x000000ff
        /*01ac*/ 	.word	0x000000f8
        /*01b0*/ 	.short	0x0100
        /*01b2*/ 	.byte	0x07
	.zero		1


	//   ....[12]....
        /*01b4*/ 	.word	0x000006c0
        /*01b8*/ 	.word	0x000000ff
        /*01bc*/ 	.word	0x00000030
        /*01c0*/ 	.short	0x0100
        /*01c2*/ 	.byte	0x07
	.zero		1


	//   ....[13]....
        /*01c4*/ 	.word	0x000006d0
        /*01c8*/ 	.word	0x000000ff
        /*01cc*/ 	.word	0x00000100
        /*01d0*/ 	.short	0x0100
        /*01d2*/ 	.byte	0x07
	.zero		1


	//   ....[14]....
        /*01d4*/ 	.word	0x000006e0
        /*01d8*/ 	.word	0x000000ff
        /*01dc*/ 	.word	0x00000038
        /*01e0*/ 	.short	0x0100
        /*01e2*/ 	.byte	0x07
	.zero		1


	//   ....[15]....
        /*01e4*/ 	.word	0x000006f0
        /*01e8*/ 	.word	0x000000ff
        /*01ec*/ 	.word	0x00000108
        /*01f0*/ 	.short	0x0100
        /*01f2*/ 	.byte	0x07
	.zero		1


	//   ....[16]....
        /*01f4*/ 	.word	0x00000700
        /*01f8*/ 	.word	0x000000ff
        /*01fc*/ 	.word	0x00000040
        /*0200*/ 	.short	0x0100
        /*0202*/ 	.byte	0x07
	.zero		1


	//   ....[17]....
        /*0204*/ 	.word	0x00000710
        /*0208*/ 	.word	0x000000ff
        /*020c*/ 	.word	0x00000110
        /*0210*/ 	.short	0x0100
        /*0212*/ 	.byte	0x07
	.zero		1


	//   ....[18]....
        /*0214*/ 	.word	0x00000720
        /*0218*/ 	.word	0x000000ff
        /*021c*/ 	.word	0x00000048
        /*0220*/ 	.short	0x0100
        /*0222*/ 	.byte	0x07
	.zero		1


	//   ....[19]....
        /*0224*/ 	.word	0x00000730
        /*0228*/ 	.word	0x000000ff
        /*022c*/ 	.word	0x00000118
        /*0230*/ 	.short	0x0100
        /*0232*/ 	.byte	0x07
	.zero		1


	//   ....[20]....
        /*0234*/ 	.word	0x00000740
        /*0238*/ 	.word	0x000000ff
        /*023c*/ 	.word	0x00000050
        /*0240*/ 	.short	0x0100
        /*0242*/ 	.byte	0x07
	.zero		1


	//   ....[21]....
        /*0244*/ 	.word	0x00000750
        /*0248*/ 	.word	0x000000ff
        /*024c*/ 	.word	0x00000120
        /*0250*/ 	.short	0x0100
        /*0252*/ 	.byte	0x07
	.zero		1


	//   ....[22]....
        /*0254*/ 	.word	0x00000760
        /*0258*/ 	.word	0x000000ff
        /*025c*/ 	.word	0x00000058
        /*0260*/ 	.short	0x0100
        /*0262*/ 	.byte	0x07
	.zero		1


	//   ....[23]....
        /*0264*/ 	.word	0x00000770
        /*0268*/ 	.word	0x000000ff
        /*026c*/ 	.word	0x00000128
        /*0270*/ 	.short	0x0100
        /*0272*/ 	.byte	0x07
	.zero		1


	//   ....[24]....
        /*0274*/ 	.word	0x00000780
        /*0278*/ 	.word	0x000000ff
        /*027c*/ 	.word	0x00000060
        /*0280*/ 	.short	0x0100
        /*0282*/ 	.byte	0x07
	.zero		1


	//   ....[25]....
        /*0284*/ 	.word	0x00000790
        /*0288*/ 	.word	0x000000ff
        /*028c*/ 	.word	0x00000130
        /*0290*/ 	.short	0x0100
        /*0292*/ 	.byte	0x07
	.zero		1


	//   ....[26]....
        /*0294*/ 	.word	0x000007a0
        /*0298*/ 	.word	0x000000ff
        /*029c*/ 	.word	0x00000068
        /*02a0*/ 	.short	0x0100
        /*02a2*/ 	.byte	0x07
	.zero		1


	//   ....[27]....
        /*02a4*/ 	.word	0x000007b0
        /*02a8*/ 	.word	0x000000ff
        /*02ac*/ 	.word	0x00000138
        /*02b0*/ 	.short	0x0100
        /*02b2*/ 	.byte	0x07
	.zero		1


	//   ....[28]....
        /*02b4*/ 	.word	0x000007c0
        /*02b8*/ 	.word	0x000000ff
        /*02bc*/ 	.word	0x00000070
        /*02c0*/ 	.short	0x0100
        /*02c2*/ 	.byte	0x07
	.zero		1


	//   ....[29]....
        /*02c4*/ 	.word	0x000007d0
        /*02c8*/ 	.word	0x000000ff
        /*02cc*/ 	.word	0x00000140
        /*02d0*/ 	.short	0x0100
        /*02d2*/ 	.byte	0x07
	.zero		1


	//   ....[30]....
        /*02d4*/ 	.word	0x000007e0
        /*02d8*/ 	.word	0x000000ff
        /*02dc*/ 	.word	0x00000078
        /*02e0*/ 	.short	0x0100
        /*02e2*/ 	.byte	0x07
	.zero		1


	//   ....[31]....
        /*02e4*/ 	.word	0x000007f0
        /*02e8*/ 	.word	0x000000ff
        /*02ec*/ 	.word	0x00000148
        /*02f0*/ 	.short	0x0100
        /*02f2*/ 	.byte	0x07
	.zero		1


	//   ....[32]....
        /*02f4*/ 	.word	0x00000800
        /*02f8*/ 	.word	0x000000ff
        /*02fc*/ 	.word	0x00000080
        /*0300*/ 	.short	0x0100
        /*0302*/ 	.byte	0x07
	.zero		1


	//   ....[33]....
        /*0304*/ 	.word	0x00000810
        /*0308*/ 	.word	0x000000ff
        /*030c*/ 	.word	0x00000150
        /*0310*/ 	.short	0x0100
        /*0312*/ 	.byte	0x07
	.zero		1


	//   ....[34]....
        /*0314*/ 	.word	0x00000820
        /*0318*/ 	.word	0x000000ff
        /*031c*/ 	.word	0x00000088
        /*0320*/ 	.short	0x0100
        /*0322*/ 	.byte	0x07
	.zero		1


	//   ....[35]....
        /*0324*/ 	.word	0x00000830
        /*0328*/ 	.word	0x000000ff
        /*032c*/ 	.word	0x00000158
        /*0330*/ 	.short	0x0100
        /*0332*/ 	.byte	0x07
	.zero		1


	//   ....[36]....
        /*0334*/ 	.word	0x00000840
        /*0338*/ 	.word	0x000000ff
        /*033c*/ 	.word	0x00000090
        /*0340*/ 	.short	0x0100
        /*0342*/ 	.byte	0x07
	.zero		1


	//   ....[37]....
        /*0344*/ 	.word	0x00000850
        /*0348*/ 	.word	0x000000ff
        /*034c*/ 	.word	0x00000160
        /*0350*/ 	.short	0x0100
        /*0352*/ 	.byte	0x07
	.zero		1


	//   ....[38]....
        /*0354*/ 	.word	0x00000860
        /*0358*/ 	.word	0x000000ff
        /*035c*/ 	.word	0x00000098
        /*0360*/ 	.short	0x0100
        /*0362*/ 	.byte	0x07
	.zero		1


	//   ....[39]....
        /*0364*/ 	.word	0x00000870
        /*0368*/ 	.word	0x000000ff
        /*036c*/ 	.word	0x00000168
        /*0370*/ 	.short	0x0100
        /*0372*/ 	.byte	0x07
	.zero		1


	//   ....[40]....
        /*0374*/ 	.word	0x00000880
        /*0378*/ 	.word	0x000000ff
        /*037c*/ 	.word	0x000000a0
        /*0380*/ 	.short	0x0100
        /*0382*/ 	.byte	0x07
	.zero		1


	//   ....[41]....
        /*0384*/ 	.word	0x00000890
        /*0388*/ 	.word	0x000000ff
        /*038c*/ 	.word	0x00000170
        /*0390*/ 	.short	0x0100
        /*0392*/ 	.byte	0x07
	.zero		1


	//   ....[42]....
        /*0394*/ 	.word	0x000008a0
        /*0398*/ 	.word	0x000000ff
        /*039c*/ 	.word	0x000000a8
        /*03a0*/ 	.short	0x0100
        /*03a2*/ 	.byte	0x07
	.zero		1


	//   ....[43]....
        /*03a4*/ 	.word	0x000008b0
        /*03a8*/ 	.word	0x000000ff
        /*03ac*/ 	.word	0x00000178
        /*03b0*/ 	.short	0x0100
        /*03b2*/ 	.byte	0x07
	.zero		1


	//   ....[44]....
        /*03b4*/ 	.word	0x000008c0
        /*03b8*/ 	.word	0x000000ff
        /*03bc*/ 	.word	0x000000b0
        /*03c0*/ 	.short	0x0100
        /*03c2*/ 	.byte	0x07
	.zero		1


	//   ....[45]....
        /*03c4*/ 	.word	0x000008d0
        /*03c8*/ 	.word	0x000000ff
        /*03cc*/ 	.word	0x00000180
        /*03d0*/ 	.short	0x0100
        /*03d2*/ 	.byte	0x07
	.zero		1


	//   ....[46]....
        /*03d4*/ 	.word	0x000008e0
        /*03d8*/ 	.word	0x000000ff
        /*03dc*/ 	.word	0x000000b8
        /*03e0*/ 	.short	0x0100
        /*03e2*/ 	.byte	0x07
	.zero		1


	//   ....[47]....
        /*03e4*/ 	.word	0x000008f0
        /*03e8*/ 	.word	0x000000ff
        /*03ec*/ 	.word	0x00000188
        /*03f0*/ 	.short	0x0100
        /*03f2*/ 	.byte	0x07
	.zero		1


	//   ....[48]....
        /*03f4*/ 	.word	0x00000900
        /*03f8*/ 	.word	0x000000ff
        /*03fc*/ 	.word	0x000000c0
        /*0400*/ 	.short	0x0100
        /*0402*/ 	.byte	0x07
	.zero		1


	//   ....[49]....
        /*0404*/ 	.word	0x00000910
        /*0408*/ 	.word	0x000000ff
        /*040c*/ 	.word	0x00000190
        /*0410*/ 	.short	0x0100
        /*0412*/ 	.byte	0x07
	.zero		1


	//   ....[50]....
        /*0414*/ 	.word	0x00000920
        /*0418*/ 	.word	0x000000ff
        /*041c*/ 	.word	0x000000c8
        /*0420*/ 	.short	0x0100
        /*0422*/ 	.byte	0x07
	.zero		1


	//   ....[51]....
        /*0424*/ 	.word	0x00000930
        /*0428*/ 	.word	0x000000ff
        /*042c*/ 	.word	0x00000198
        /*0430*/ 	.short	0x0100
        /*0432*/ 	.byte	0x07
	.zero		1


	//   ....[52]....
        /*0434*/ 	.word	0x00000a70
        /*0438*/ 	.word	0x000000ff
        /*043c*/ 	.word	0x000001a0
        /*0440*/ 	.short	0x0100
        /*0442*/ 	.byte	0x07
	.zero		1


	//   ....[53]....
        /*0444*/ 	.word	0x00000a80
        /*0448*/ 	.word	0x000000ff
        /*044c*/ 	.word	0x000001b8
        /*0450*/ 	.short	0x0100
        /*0452*/ 	.byte	0x07
	.zero		1


	//   ....[54]....
        /*0454*/ 	.word	0x00000a90
        /*0458*/ 	.word	0x000000ff
        /*045c*/ 	.word	0x000001a8
        /*0460*/ 	.short	0x0100
        /*0462*/ 	.byte	0x07
	.zero		1


	//   ....[55]....
        /*0464*/ 	.word	0x00000aa0
        /*0468*/ 	.word	0x000000ff
        /*046c*/ 	.word	0x000001c0
        /*0470*/ 	.short	0x0100
        /*0472*/ 	.byte	0x07
	.zero		1


	//   ....[56]....
        /*0474*/ 	.word	0x00000ab0
        /*0478*/ 	.word	0x000000ff
        /*047c*/ 	.word	0x000001b0
        /*0480*/ 	.short	0x0100
        /*0482*/ 	.byte	0x07
	.zero		1


	//   ....[57]....
        /*0484*/ 	.word	0x00000ac0
        /*0488*/ 	.word	0x000000ff
        /*048c*/ 	.word	0x000001c8
        /*0490*/ 	.short	0x0100
        /*0492*/ 	.byte	0x07
	.zero		1


	//   ....[58]....
        /*0494*/ 	.word	0x00000bb0
        /*0498*/ 	.word	0x000000ff
        /*049c*/ 	.word	0x000001d0
        /*04a0*/ 	.short	0x0100
        /*04a2*/ 	.byte	0x06
	.zero		1


	//   ....[59]....
        /*04a4*/ 	.word	0x00000bc0
        /*04a8*/ 	.word	0x000000ff
        /*04ac*/ 	.word	0x000001d8
        /*04b0*/ 	.short	0x0100
        /*04b2*/ 	.byte	0x06
	.zero		1


	//   ....[60]....
        /*04b4*/ 	.word	0x00000d00
        /*04b8*/ 	.word	0x000000ff
        /*04bc*/ 	.word	0x000001e0
        /*04c0*/ 	.short	0x0100
        /*04c2*/ 	.byte	0x06
	.zero		1


	//   ....[61]....
        /*04c4*/ 	.word	0x00000d10
        /*04c8*/ 	.word	0x000000ff
        /*04cc*/ 	.word	0x000001e8
        /*04d0*/ 	.short	0x0100
        /*04d2*/ 	.byte	0x06
	.zero		1


	//   ....[62]....
        /*04d4*/ 	.word	0x00000e40
        /*04d8*/ 	.word	0x000000ff
        /*04dc*/ 	.word	0x000001f0
        /*04e0*/ 	.short	0x0100
        /*04e2*/ 	.byte	0x07
	.zero		1


	//   ....[63]....
        /*04e4*/ 	.word	0x00000e50
        /*04e8*/ 	.word	0x000000ff
        /*04ec*/ 	.word	0x00000200
        /*04f0*/ 	.short	0x0100
        /*04f2*/ 	.byte	0x07
	.zero		1


	//   ....[64]....
        /*04f4*/ 	.word	0x00000e60
        /*04f8*/ 	.word	0x000000ff
        /*04fc*/ 	.word	0x000001f8
        /*0500*/ 	.short	0x0100
        /*0502*/ 	.byte	0x07
	.zero		1


	//   ....[65]....
        /*0504*/ 	.word	0x00000e70
        /*0508*/ 	.word	0x000000ff
        /*050c*/ 	.word	0x00000208
        /*0510*/ 	.short	0x0100
        /*0512*/ 	.byte	0x07
	.zero		1


	//   ....[66]....
        /*0514*/ 	.word	0x00001c70
        /*0518*/ 	.word	0x000000ff
        /*051c*/ 	.word	0x000000d0
        /*0520*/ 	.short	0x010a
        /*0522*/ 	.byte	0x04
	.zero		1


	//   ....[67]....
        /*0524*/ 	.word	0x00001ff0
        /*0528*/ 	.word	0x000000ff
        /*052c*/ 	.word	0x000000d0
        /*0530*/ 	.short	0x010a
        /*0532*/ 	.byte	0x25
	.zero		1


	//   ....[68]....
        /*0534*/ 	.word	0x00002190
        /*0538*/ 	.word	0x000000ff
        /*053c*/ 	.word	0x000000d0
        /*0540*/ 	.short	0x010a
        /*0542*/ 	.byte	0x11
	.zero		1


	//   ....[69]....
        /*0544*/ 	.word	0x00002480
        /*0548*/ 	.word	0x000000ff
        /*054c*/ 	.word	0x000001d8
        /*0550*/ 	.short	0x0101
        /*0552*/ 	.byte	0x2d
	.zero		1


	//   ....[70]....
        /*0554*/ 	.word	0x000024a0
        /*0558*/ 	.word	0x000000ff
        /*055c*/ 	.word	0x000000d0
        /*0560*/ 	.short	0x010a
        /*0562*/ 	.byte	0x04
	.zero		1


	//   ....[71]....
        /*0564*/ 	.word	0x00002650
        /*0568*/ 	.word	0x000000ff
        /*056c*/ 	.word	0x000000d0
        /*0570*/ 	.short	0x010a
        /*0572*/ 	.byte	0x29
	.zero		1


	//   ....[72]....
        /*0574*/ 	.word	0x000027f0
        /*0578*/ 	.word	0x000000ff
        /*057c*/ 	.word	0x000000d0
        /*0580*/ 	.short	0x010a
        /*0582*/ 	.byte	0x09
	.zero		1


	//   ....[73]....
        /*0584*/ 	.word	0x00002af0
        /*0588*/ 	.word	0x000000ff
        /*058c*/ 	.word	0x000001e0
        /*0590*/ 	.short	0x010a
        /*0592*/ 	.byte	0x2d
	.zero		1


	//   ....[74]....
        /*0594*/ 	.word	0x00002bb0
        /*0598*/ 	.word	0x000000ff
        /*059c*/ 	.word	0x00000000
        /*05a0*/ 	.short	0x0101
        /*05a2*/ 	.byte	0x04
	.zero		1


	//   ....[75]....
        /*05a4*/ 	.word	0x00003090
        /*05a8*/ 	.word	0x000000ff
        /*05ac*/ 	.word	0x00000000
        /*05b0*/ 	.short	0x010a
        /*05b2*/ 	.byte	0x04
	.zero		1


	//   ....[76]....
        /*05b4*/ 	.word	0x00003120
        /*05b8*/ 	.word	0x000000ff
        /*05bc*/ 	.word	0x00000000
        /*05c0*/ 	.short	0x010a
        /*05c2*/ 	.byte	0x04
	.zero		1


	//   ....[77]....
        /*05c4*/ 	.word	0x000031b0
        /*05c8*/ 	.word	0x000000ff
        /*05cc*/ 	.word	0x00000000
        /*05d0*/ 	.short	0x010a
        /*05d2*/ 	.byte	0x04
	.zero		1


	//   ....[78]....
        /*05d4*/ 	.word	0x00003240
        /*05d8*/ 	.word	0x000000ff
        /*05dc*/ 	.word	0x00000000
        /*05e0*/ 	.short	0x010a
        /*05e2*/ 	.byte	0x04
	.zero		1


	//   ....[79]....
        /*05e4*/ 	.word	0x000032d0
        /*05e8*/ 	.word	0x000000ff
        /*05ec*/ 	.word	0x00000000
        /*05f0*/ 	.short	0x010a
        /*05f2*/ 	.byte	0x04
	.zero		1


	//   ....[80]....
        /*05f4*/ 	.word	0x00003360
        /*05f8*/ 	.word	0x000000ff
        /*05fc*/ 	.word	0x00000000
        /*0600*/ 	.short	0x010a
        /*0602*/ 	.byte	0x04
	.zero		1


	//   ....[81]....
        /*0604*/ 	.word	0x000033f0
        /*0608*/ 	.word	0x000000ff
        /*060c*/ 	.word	0x00000000
        /*0610*/ 	.short	0x010a
        /*0612*/ 	.byte	0x04
	.zero		1


	//   ....[82]....
        /*0614*/ 	.word	0x00003480
        /*0618*/ 	.word	0x000000ff
        /*061c*/ 	.word	0x00000000
        /*0620*/ 	.short	0x010a
        /*0622*/ 	.byte	0x04
	.zero		1


	//   ....[83]....
        /*0624*/ 	.word	0x00003510
        /*0628*/ 	.word	0x000000ff
        /*062c*/ 	.word	0x00000000
        /*0630*/ 	.short	0x010a
        /*0632*/ 	.byte	0x04
	.zero		1


	//   ....[84]....
        /*0634*/ 	.word	0x000035a0
        /*0638*/ 	.word	0x000000ff
        /*063c*/ 	.word	0x00000000
        /*0640*/ 	.short	0x010a
        /*0642*/ 	.byte	0x04
	.zero		1


	//   ....[85]....
        /*0644*/ 	.word	0x00003630
        /*0648*/ 	.word	0x000000ff
        /*064c*/ 	.word	0x00000000
        /*0650*/ 	.short	0x010a
        /*0652*/ 	.byte	0x04
	.zero		1


	//   ....[86]....
        /*0654*/ 	.word	0x000036c0
        /*0658*/ 	.word	0x000000ff
        /*065c*/ 	.word	0x00000000
        /*0660*/ 	.short	0x010a
        /*0662*/ 	.byte	0x04
	.zero		1


	//   ....[87]....
        /*0664*/ 	.word	0x00003750
        /*0668*/ 	.word	0x000000ff
        /*066c*/ 	.word	0x00000000
        /*0670*/ 	.short	0x010a
        /*0672*/ 	.byte	0x04
	.zero		1


	//   ....[88]....
        /*0674*/ 	.word	0x000037e0
        /*0678*/ 	.word	0x000000ff
        /*067c*/ 	.word	0x00000000
        /*0680*/ 	.short	0x010a
        /*0682*/ 	.byte	0x04
	.zero		1


	//   ....[89]....
        /*0684*/ 	.word	0x00003870
        /*0688*/ 	.word	0x000000ff
        /*068c*/ 	.word	0x00000000
        /*0690*/ 	.short	0x010a
        /*0692*/ 	.byte	0x04
	.zero		1


	//   ....[90]....
        /*0694*/ 	.word	0x00003900
        /*0698*/ 	.word	0x000000ff
        /*069c*/ 	.word	0x00000000
        /*06a0*/ 	.short	0x010a
        /*06a2*/ 	.byte	0x04
	.zero		1


	//   ....[91]....
        /*06a4*/ 	.word	0x00003990
        /*06a8*/ 	.word	0x000000ff
        /*06ac*/ 	.word	0x00000000
        /*06b0*/ 	.short	0x010a
        /*06b2*/ 	.byte	0x04
	.zero		1


	//   ....[92]....
        /*06b4*/ 	.word	0x00003a20
        /*06b8*/ 	.word	0x000000ff
        /*06bc*/ 	.word	0x00000000
        /*06c0*/ 	.short	0x010a
        /*06c2*/ 	.byte	0x04
	.zero		1


	//   ....[93]....
        /*06c4*/ 	.word	0x00003ab0
        /*06c8*/ 	.word	0x000000ff
        /*06cc*/ 	.word	0x00000000
        /*06d0*/ 	.short	0x010a
        /*06d2*/ 	.byte	0x04
	.zero		1


	//   ....[94]....
        /*06d4*/ 	.word	0x00003b40
        /*06d8*/ 	.word	0x000000ff
        /*06dc*/ 	.word	0x00000000
        /*06e0*/ 	.short	0x010a
        /*06e2*/ 	.byte	0x04
	.zero		1


	//   ....[95]....
        /*06e4*/ 	.word	0x00003bd0
        /*06e8*/ 	.word	0x000000ff
        /*06ec*/ 	.word	0x00000000
        /*06f0*/ 	.short	0x010a
        /*06f2*/ 	.byte	0x04
	.zero		1


	//   ....[96]....
        /*06f4*/ 	.word	0x00003c60
        /*06f8*/ 	.word	0x000000ff
        /*06fc*/ 	.word	0x00000000
        /*0700*/ 	.short	0x010a
        /*0702*/ 	.byte	0x04
	.zero		1


	//   ....[97]....
        /*0704*/ 	.word	0x00003cf0
        /*0708*/ 	.word	0x000000ff
        /*070c*/ 	.word	0x00000000
        /*0710*/ 	.short	0x010a
        /*0712*/ 	.byte	0x04
	.zero		1


	//   ....[98]....
        /*0714*/ 	.word	0x00003d80
        /*0718*/ 	.word	0x000000ff
        /*071c*/ 	.word	0x00000000
        /*0720*/ 	.short	0x010a
        /*0722*/ 	.byte	0x04
	.zero		1


	//   ....[99]....
        /*0724*/ 	.word	0x00003e10
        /*0728*/ 	.word	0x000000ff
        /*072c*/ 	.word	0x00000000
        /*0730*/ 	.short	0x010a
        /*0732*/ 	.byte	0x04
	.zero		1


	//   ....[100]....
        /*0734*/ 	.word	0x00003eb0
        /*0738*/ 	.word	0x00000000
        /*073c*/ 	.word	0x00000000
        /*0740*/ 	.short	0x010a
        /*0742*/ 	.byte	0xff
	.zero		1


	//   ....[101]....
        /*0744*/ 	.word	0x00003fe0
        /*0748*/ 	.word	0x000000ff
        /*074c*/ 	.word	0x000001e8
        /*0750*/ 	.short	0x010a
        /*0752*/ 	.byte	0x2e
	.zero		1


	//   ....[102]....
        /*0754*/ 	.word	0x00004080
        /*0758*/ 	.word	0x000000ff
        /*075c*/ 	.word	0x000001e0
        /*0760*/ 	.short	0x010a
        /*0762*/ 	.byte	0x2e
	.zero		1


	//   ....[103]....
        /*0764*/ 	.word	0x00004120
        /*0768*/ 	.word	0x000000ff
        /*076c*/ 	.word	0x00000000
        /*0770*/ 	.short	0x0101
        /*0772*/ 	.byte	0x06
	.zero		1


	//   ....[104]....
        /*0774*/ 	.word	0x00004160
        /*0778*/ 	.word	0x000000ff
        /*077c*/ 	.word	0x000001e8
        /*0780*/ 	.short	0x0106
        /*0782*/ 	.byte	0x2e
	.zero		1


	//   ....[105]....
        /*0784*/ 	.word	0x000041a0
        /*0788*/ 	.word	0x00000000
        /*078c*/ 	.word	0x000001e8
        /*0790*/ 	.short	0x010a
        /*0792*/ 	.byte	0xff
	.zero		1


	//   ....[106]....
        /*0794*/ 	.word	0x000046b0
        /*0798*/ 	.word	0x000000ff
        /*079c*/ 	.word	0x000001e0
        /*07a0*/ 	.short	0x010a
        /*07a2*/ 	.byte	0x07
	.zero		1


	//   ....[107]....
        /*07a4*/ 	.word	0x00004760
        /*07a8*/ 	.word	0x000000ff
        /*07ac*/ 	.word	0x00000000
        /*07b0*/ 	.short	0x0101
        /*07b2*/ 	.byte	0x05
	.zero		1


	//   ....[108]....
        /*07b4*/ 	.word	0x00004770
        /*07b8*/ 	.word	0x000000ff
        /*07bc*/ 	.word	0x00000200
        /*07c0*/ 	.short	0x010a
        /*07c2*/ 	.byte	0x09
	.zero		1


	//   ....[109]....
        /*07c4*/ 	.word	0x000047f0
        /*07c8*/ 	.word	0x000000ff
        /*07cc*/ 	.word	0x00000000
        /*07d0*/ 	.short	0x010a
        /*07d2*/ 	.byte	0x04
	.zero		1


	//   ....[110]....
        /*07d4*/ 	.word	0x00004890
        /*07d8*/ 	.word	0x000000ff
        /*07dc*/ 	.word	0x00000000
        /*07e0*/ 	.short	0x010a
        /*07e2*/ 	.byte	0x08
	.zero		1


	//   ....[111]....
        /*07e4*/ 	.word	0x000049d0
        /*07e8*/ 	.word	0x000000ff
        /*07ec*/ 	.word	0x00000000
        /*07f0*/ 	.short	0x010a
        /*07f2*/ 	.byte	0x04
	.zero		1


	//   ....[112]....
        /*07f4*/ 	.word	0x00004c00
        /*07f8*/ 	.word	0x000000ff
        /*07fc*/ 	.word	0x00000000
        /*0800*/ 	.short	0x010a
        /*0802*/ 	.byte	0x05
	.zero		1


	//   ....[113]....
        /*0804*/ 	.word	0x00004c90
        /*0808*/ 	.word	0x000000ff
        /*080c*/ 	.word	0x00000000
        /*0810*/ 	.short	0x010a
        /*0812*/ 	.byte	0x06
	.zero		1


	//   ....[114]....
        /*0814*/ 	.word	0x000051b0
        /*0818*/ 	.word	0x000000ff
        /*081c*/ 	.word	0x000001e0
        /*0820*/ 	.short	0x010a
        /*0822*/ 	.byte	0x11
	.zero		1


	//   ....[115]....
        /*0824*/ 	.word	0x00005620
        /*0828*/ 	.word	0x000000ff
        /*082c*/ 	.word	0x00000000
        /*0830*/ 	.short	0x0101
        /*0832*/ 	.byte	0x10
	.zero		1


	//   ....[116]....
        /*0834*/ 	.word	0x00005950
        /*0838*/ 	.word	0x000000ff
        /*083c*/ 	.word	0x000001d8
        /*0840*/ 	.short	0x010a
        /*0842*/ 	.byte	0x11
	.zero		1


	//   ....[117]....
        /*0844*/ 	.word	0x00005cb0
        /*0848*/ 	.word	0x000000ff
        /*084c*/ 	.word	0x000001b8
        /*0850*/ 	.short	0x010a
        /*0852*/ 	.byte	0x16
	.zero		1


	//   ....[118]....
        /*0854*/ 	.word	0x00005e90
        /*0858*/ 	.word	0x000000ff
        /*085c*/ 	.word	0x000001a0
        /*0860*/ 	.short	0x010b
        /*0862*/ 	.byte	0x16
	.zero		1


	//   ....[119]....
        /*0864*/ 	.word	0x00005f20
        /*0868*/ 	.word	0x000000ff
        /*086c*/ 	.word	0x00000000
        /*0870*/ 	.short	0x0101
        /*0872*/ 	.byte	0x17
	.zero		1


	//   ....[120]....
        /*0874*/ 	.word	0x00005f60
        /*0878*/ 	.word	0x000000ff
        /*087c*/ 	.word	0x000001b8
        /*0880*/ 	.short	0x010a
        /*0882*/ 	.byte	0x14
	.zero		1


	//   ....[121]....
        /*0884*/ 	.word	0x00006140
        /*0888*/ 	.word	0x000000ff
        /*088c*/ 	.word	0x000001a0
        /*0890*/ 	.short	0x010b
        /*0892*/ 	.byte	0x14
	.zero		1


	//   ....[122]....
        /*0894*/ 	.word	0x00006180
        /*0898*/ 	.word	0x000000ff
        /*089c*/ 	.word	0x00000000
        /*08a0*/ 	.short	0x0101
        /*08a2*/ 	.byte	0x13
	.zero		1


	//   ....[123]....
        /*08a4*/ 	.word	0x00006200
        /*08a8*/ 	.word	0x000000ff
        /*08ac*/ 	.word	0x00000000
        /*08b0*/ 	.short	0x010a
        /*08b2*/ 	.byte	0x04
	.zero		1


	//   ....[124]....
        /*08b4*/ 	.word	0x00006290
        /*08b8*/ 	.word	0x000000ff
        /*08bc*/ 	.word	0x00000000
        /*08c0*/ 	.short	0x010a
        /*08c2*/ 	.byte	0x04
	.zero		1


	//   ....[125]....
        /*08c4*/ 	.word	0x00006330
        /*08c8*/ 	.word	0x00000000
        /*08cc*/ 	.word	0x00000000
        /*08d0*/ 	.short	0x010a
        /*08d2*/ 	.byte	0xff
	.zero		1


	//   ....[126]....
        /*08d4*/ 	.word	0x000066e0
        /*08d8*/ 	.word	0x000000ff
        /*08dc*/ 	.word	0x000001e0
        /*08e0*/ 	.short	0x010a
        /*08e2*/ 	.byte	0x33
	.zero		1


	//   ....[127]....
        /*08e4*/ 	.word	0x000067d0
        /*08e8*/ 	.word	0x000000ff
        /*08ec*/ 	.word	0x00000000
        /*08f0*/ 	.short	0x0101
        /*08f2*/ 	.byte	0x04
	.zero		1


	//   ....[128]....
        /*08f4*/ 	.word	0x00007790
        /*08f8*/ 	.word	0x00000000
        /*08fc*/ 	.word	0x000001a0
        /*0900*/ 	.short	0x010a
        /*0902*/ 	.byte	0xff
	.zero		1


	//   ....[129]....
        /*0904*/ 	.word	0x000077b0
        /*0908*/ 	.word	0x00000054
        /*090c*/ 	.word	0x000001f0
        /*0910*/ 	.short	0x010a
        /*0912*/ 	.byte	0xff
	.zero		1


	//   ....[130]....
        /*0914*/ 	.word	0x00007840
        /*0918*/ 	.word	0x00000000
        /*091c*/ 	.word	0x000001a0
        /*0920*/ 	.short	0x010a
        /*0922*/ 	.byte	0xff
	.zero		1


	//   ....[131]....
        /*0924*/ 	.word	0x000079c0
        /*0928*/ 	.word	0x00000054
        /*092c*/ 	.word	0x000001f0
        /*0930*/ 	.short	0x010a
        /*0932*/ 	.byte	0xff
	.zero		1


	//   ....[132]....
        /*0934*/ 	.word	0x000081a0
        /*0938*/ 	.word	0x00000000
        /*093c*/ 	.word	0x00000000
        /*0940*/ 	.short	0x0101
        /*0942*/ 	.byte	0xff
	.zero		1


	//   ....[133]....
        /*0944*/ 	.word	0x000081b0
        /*0948*/ 	.word	0x00000003
        /*094c*/ 	.word	0x000001a0
        /*0950*/ 	.short	0x010a
        /*0952*/ 	.byte	0xff
	.zero		1


	//   ....[134]....
        /*0954*/ 	.word	0x00008260
        /*0958*/ 	.word	0x00000003
        /*095c*/ 	.word	0x000001a0
        /*0960*/ 	.short	0x010a
        /*0962*/ 	.byte	0xff
	.zero		1


	//   ....[135]....
        /*0964*/ 	.word	0x00008590
        /*0968*/ 	.word	0x000000ff
        /*096c*/ 	.word	0x00000000
        /*0970*/ 	.short	0x0101
        /*0972*/ 	.byte	0x05
	.zero		1


	//   ....[136]....
        /*0974*/ 	.word	0x00008b30
        /*0978*/ 	.word	0x00000002
        /*097c*/ 	.word	0x00000000
        /*0980*/ 	.short	0x0101
        /*0982*/ 	.byte	0xff
	.zero		1


	//   ....[137]....
        /*0984*/ 	.word	0x00008d70
        /*0988*/ 	.word	0x000000ff
        /*098c*/ 	.word	0x00000000
        /*0990*/ 	.short	0x0101
        /*0992*/ 	.byte	0x04
	.zero		1


	//   ....[138]....
        /*0994*/ 	.word	0x00008da0
        /*0998*/ 	.word	0x00000003
        /*099c*/ 	.word	0x000000d0
        /*09a0*/ 	.short	0x010a
        /*09a2*/ 	.byte	0xff
	.zero		1


	//   ....[139]....
        /*09a4*/ 	.word	0x00008e00
        /*09a8*/ 	.word	0x00000004
        /*09ac*/ 	.word	0x000000d0
        /*09b0*/ 	.short	0x010a
        /*09b2*/ 	.byte	0xff
	.zero		1


	//   ....[140]....
        /*09b4*/ 	.word	0x00008e60
        /*09b8*/ 	.word	0x00000002
        /*09bc*/ 	.word	0x000001e0
        /*09c0*/ 	.short	0x010a
        /*09c2*/ 	.byte	0xff
	.zero		1


	//   ....[141]....
        /*09c4*/ 	.word	0x00008ec0
        /*09c8*/ 	.word	0x00000000
        /*09cc*/ 	.word	0x00000000
        /*09d0*/ 	.short	0x010a
        /*09d2*/ 	.byte	0xff
	.zero		1


	//   ....[142]....
        /*09d4*/ 	.word	0x00008f20
        /*09d8*/ 	.word	0x00000000
        /*09dc*/ 	.word	0x00000000
        /*09e0*/ 	.short	0x010a
        /*09e2*/ 	.byte	0xff
	.zero		1


	//   ....[143]....
        /*09e4*/ 	.word	0x00008f80
        /*09e8*/ 	.word	0x00000000
        /*09ec*/ 	.word	0x00000000
        /*09f0*/ 	.short	0x010a
        /*09f2*/ 	.byte	0xff
	.zero		1


	//   ....[144]....
        /*09f4*/ 	.word	0x00008fe0
        /*09f8*/ 	.word	0x00000000
        /*09fc*/ 	.word	0x00000000
        /*0a00*/ 	.short	0x010a
        /*0a02*/ 	.byte	0xff
	.zero		1


	//   ....[145]....
        /*0a04*/ 	.word	0x00009040
        /*0a08*/ 	.word	0x00000000
        /*0a0c*/ 	.word	0x00000000
        /*0a10*/ 	.short	0x010a
        /*0a12*/ 	.byte	0xff
	.zero		1


	//   ....[146]....
        /*0a14*/ 	.word	0x000090a0
        /*0a18*/ 	.word	0x00000000
        /*0a1c*/ 	.word	0x00000000
        /*0a20*/ 	.short	0x010a
        /*0a22*/ 	.byte	0xff
	.zero		1


	//   ....[147]....
        /*0a24*/ 	.word	0x00009100
        /*0a28*/ 	.word	0x00000000
        /*0a2c*/ 	.word	0x00000000
        /*0a30*/ 	.short	0x010a
        /*0a32*/ 	.byte	0xff
	.zero		1


	//   ....[148]....
        /*0a34*/ 	.word	0x00009160
        /*0a38*/ 	.word	0x00000000
        /*0a3c*/ 	.word	0x00000000
        /*0a40*/ 	.short	0x010a
        /*0a42*/ 	.byte	0xff
	.zero		1


	//   ....[149]....
        /*0a44*/ 	.word	0x000091c0
        /*0a48*/ 	.word	0x00000000
        /*0a4c*/ 	.word	0x00000000
        /*0a50*/ 	.short	0x010a
        /*0a52*/ 	.byte	0xff
	.zero		1


	//   ....[150]....
        /*0a54*/ 	.word	0x00009220
        /*0a58*/ 	.word	0x00000000
        /*0a5c*/ 	.word	0x00000000
        /*0a60*/ 	.short	0x010a
        /*0a62*/ 	.byte	0xff
	.zero		1


	//   ....[151]....
        /*0a64*/ 	.word	0x00009280
        /*0a68*/ 	.word	0x00000000
        /*0a6c*/ 	.word	0x00000000
        /*0a70*/ 	.short	0x010a
        /*0a72*/ 	.byte	0xff
	.zero		1


	//   ....[152]....
        /*0a74*/ 	.word	0x000092e0
        /*0a78*/ 	.word	0x00000000
        /*0a7c*/ 	.word	0x00000000
        /*0a80*/ 	.short	0x010a
        /*0a82*/ 	.byte	0xff
	.zero		1


	//   ....[153]....
        /*0a84*/ 	.word	0x00009340
        /*0a88*/ 	.word	0x00000000
        /*0a8c*/ 	.word	0x00000000
        /*0a90*/ 	.short	0x010a
        /*0a92*/ 	.byte	0xff
	.zero		1


	//   ....[154]....
        /*0a94*/ 	.word	0x000093a0
        /*0a98*/ 	.word	0x00000000
        /*0a9c*/ 	.word	0x00000000
        /*0aa0*/ 	.short	0x010a
        /*0aa2*/ 	.byte	0xff
	.zero		1


	//   ....[155]....
        /*0aa4*/ 	.word	0x00009400
        /*0aa8*/ 	.word	0x00000000
        /*0aac*/ 	.word	0x00000000
        /*0ab0*/ 	.short	0x010a
        /*0ab2*/ 	.byte	0xff
	.zero		1


	//   ....[156]....
        /*0ab4*/ 	.word	0x00009460
        /*0ab8*/ 	.word	0x00000000
        /*0abc*/ 	.word	0x00000000
        /*0ac0*/ 	.short	0x010a
        /*0ac2*/ 	.byte	0xff
	.zero		1


	//   ....[157]....
        /*0ac4*/ 	.word	0x000094c0
        /*0ac8*/ 	.word	0x00000000
        /*0acc*/ 	.word	0x00000000
        /*0ad0*/ 	.short	0x010a
        /*0ad2*/ 	.byte	0xff
	.zero		1


	//   ....[158]....
        /*0ad4*/ 	.word	0x00009520
        /*0ad8*/ 	.word	0x00000000
        /*0adc*/ 	.word	0x00000000
        /*0ae0*/ 	.short	0x010a
        /*0ae2*/ 	.byte	0xff
	.zero		1


	//   ....[159]....
        /*0ae4*/ 	.word	0x00009580
        /*0ae8*/ 	.word	0x00000000
        /*0aec*/ 	.word	0x00000000
        /*0af0*/ 	.short	0x010a
        /*0af2*/ 	.byte	0xff
	.zero		1


	//   ....[160]....
        /*0af4*/ 	.word	0x000095e0
        /*0af8*/ 	.word	0x00000000
        /*0afc*/ 	.word	0x00000000
        /*0b00*/ 	.short	0x010a
        /*0b02*/ 	.byte	0xff
	.zero		1


	//   ....[161]....
        /*0b04*/ 	.word	0x00009640
        /*0b08*/ 	.word	0x00000000
        /*0b0c*/ 	.word	0x00000000
        /*0b10*/ 	.short	0x010a
        /*0b12*/ 	.byte	0xff
	.zero		1


	//   ....[162]....
        /*0b14*/ 	.word	0x000096a0
        /*0b18*/ 	.word	0x00000000
        /*0b1c*/ 	.word	0x00000000
        /*0b20*/ 	.short	0x010a
        /*0b22*/ 	.byte	0xff
	.zero		1


	//   ....[163]....
        /*0b24*/ 	.word	0x00009700
        /*0b28*/ 	.word	0x00000000
        /*0b2c*/ 	.word	0x00000000
        /*0b30*/ 	.short	0x010a
        /*0b32*/ 	.byte	0xff
	.zero		1


	//   ....[164]....
        /*0b34*/ 	.word	0x00009760
        /*0b38*/ 	.word	0x00000000
        /*0b3c*/ 	.word	0x00000000
        /*0b40*/ 	.short	0x010a
        /*0b42*/ 	.byte	0xff
	.zero		1


	//   ....[165]....
        /*0b44*/ 	.word	0x000097c0
        /*0b48*/ 	.word	0x00000000
        /*0b4c*/ 	.word	0x00000000
        /*0b50*/ 	.short	0x010a
        /*0b52*/ 	.byte	0xff
	.zero		1


	//   ....[166]....
        /*0b54*/ 	.word	0x00009820
        /*0b58*/ 	.word	0x00000004
        /*0b5c*/ 	.word	0x000001e8
        /*0b60*/ 	.short	0x010a
        /*0b62*/ 	.byte	0xff
	.zero		1


	//   ....[167]....
        /*0b64*/ 	.word	0x00009880
        /*0b68*/ 	.word	0x00000004
        /*0b6c*/ 	.word	0x000001e0
        /*0b70*/ 	.short	0x010a
        /*0b72*/ 	.byte	0xff
	.zero		1


	//   ....[168]....
        /*0b74*/ 	.word	0x000098e0
        /*0b78*/ 	.word	0x00000000
        /*0b7c*/ 	.word	0x000001e0
        /*0b80*/ 	.short	0x010a
        /*0b82*/ 	.byte	0xff
	.zero		1


	//   ....[169]....
        /*0b84*/ 	.word	0x00009940
        /*0b88*/ 	.word	0x00000000
        /*0b8c*/ 	.word	0x00000200
        /*0b90*/ 	.short	0x010a
        /*0b92*/ 	.byte	0xff
	.zero		1


	//   ....[170]....
        /*0b94*/ 	.word	0x000099a0
        /*0b98*/ 	.word	0x00000000
        /*0b9c*/ 	.word	0x00000000
        /*0ba0*/ 	.short	0x010a
        /*0ba2*/ 	.byte	0xff
	.zero		1


	//   ....[171]....
        /*0ba4*/ 	.word	0x00009a00
        /*0ba8*/ 	.word	0x00000000
        /*0bac*/ 	.word	0x00000000
        /*0bb0*/ 	.short	0x010a
        /*0bb2*/ 	.byte	0xff
	.zero		1


	//   ....[172]....
        /*0bb4*/ 	.word	0x00009a60
        /*0bb8*/ 	.word	0x00000000
        /*0bbc*/ 	.word	0x00000000
        /*0bc0*/ 	.short	0x010a
        /*0bc2*/ 	.byte	0xff
	.zero		1


	//   ....[173]....
        /*0bc4*/ 	.word	0x00009ac0
        /*0bc8*/ 	.word	0x00000003
        /*0bcc*/ 	.word	0x000001e0
        /*0bd0*/ 	.short	0x010a
        /*0bd2*/ 	.byte	0xff
	.zero		1


	//   ....[174]....
        /*0bd4*/ 	.word	0x00009b20
        /*0bd8*/ 	.word	0x00000000
        /*0bdc*/ 	.word	0x000001d8
        /*0be0*/ 	.short	0x010a
        /*0be2*/ 	.byte	0xff
	.zero		1


	//   ....[175]....
        /*0be4*/ 	.word	0x00009b80
        /*0be8*/ 	.word	0x00000000
        /*0bec*/ 	.word	0x000001b8
        /*0bf0*/ 	.short	0x010a
        /*0bf2*/ 	.byte	0xff
	.zero		1


	//   ....[176]....
        /*0bf4*/ 	.word	0x00009be0
        /*0bf8*/ 	.word	0x00000003
        /*0bfc*/ 	.word	0x000001b8
        /*0c00*/ 	.short	0x010a
        /*0c02*/ 	.byte	0xff
	.zero		1


	//   ....[177]....
        /*0c04*/ 	.word	0x00009c40
        /*0c08*/ 	.word	0x00000000
        /*0c0c*/ 	.word	0x00000000
        /*0c10*/ 	.short	0x010a
        /*0c12*/ 	.byte	0xff
	.zero		1


	//   ....[178]....
        /*0c14*/ 	.word	0x00009ca0
        /*0c18*/ 	.word	0x00000000
        /*0c1c*/ 	.word	0x00000000
        /*0c20*/ 	.short	0x010a
        /*0c22*/ 	.byte	0xff
	.zero		1


	//   ....[179]....
        /*0c24*/ 	.word	0x00009d00
        /*0c28*/ 	.word	0x00000000
        /*0c2c*/ 	.word	0x000001e0
        /*0c30*/ 	.short	0x010a
        /*0c32*/ 	.byte	0xff
	.zero		1


	//   ....[180]....
        /*0c34*/ 	.word	0x00009d50
        /*0c38*/ 	.word	0x00000000
        /*0c3c*/ 	.word	0x000001a0
        /*0c40*/ 	.short	0x010a
        /*0c42*/ 	.byte	0xff
	.zero		1


	//   ....[181]....
        /*0c44*/ 	.word	0x00009da0
        /*0c48*/ 	.word	0x00000054
        /*0c4c*/ 	.word	0x000001f0
        /*0c50*/ 	.short	0x010a
        /*0c52*/ 	.byte	0xff
	.zero		1


	//   ....[182]....
        /*0c54*/ 	.word	0x00009df0
        /*0c58*/ 	.word	0x00000003
        /*0c5c*/ 	.word	0x000001a0
        /*0c60*/ 	.short	0x010a
        /*0c62*/ 	.byte	0xff
	.zero		1


	//----- nvinfo : EIATTR_NUM_MBARRIERS
	.align		4
.L_47:
        /*0c64*/ 	.byte	0x03, 0x38
        /*0c66*/ 	.short	0x0042


	//----- nvinfo : EIATTR_EXIT_INSTR_OFFSETS
	.align		4
        /*0c68*/ 	.byte	0x04, 0x1c
        /*0c6a*/ 	.short	(.L_49 - .L_48)


	//   ....[0]....
.L_48:
        /*0c6c*/ 	.word	0x00003ee0


	//   ....[1]....
        /*0c70*/ 	.word	0x00004170


	//   ....[2]....
        /*0c74*/ 	.word	0x000041d0


	//   ....[3]....
        /*0c78*/ 	.word	0x00004f00


	//   ....[4]....
        /*0c7c*/ 	.word	0x00006360


	//   ....[5]....
        /*0c80*/ 	.word	0x000063a0


	//   ....[6]....
        /*0c84*/ 	.word	0x00008c60


	//   ....[7]....
        /*0c88*/ 	.word	0x00008ce0


	//   ....[8]....
        /*0c8c*/ 	.word	0x00008d10


	//   ....[9]....
        /*0c90*/ 	.word	0x00008d80


	//----- nvinfo : EIATTR_MAX_THREADS
	.align		4
.L_49:
        /*0c94*/ 	.byte	0x04, 0x05
        /*0c96*/ 	.short	(.L_51 - .L_50)
.L_50:
        /*0c98*/ 	.word	0x00000100
        /*0c9c*/ 	.word	0x00000001
        /*0ca0*/ 	.word	0x00000001


	//----- nvinfo : EIATTR_CRS_STACK_SIZE
	.align		4
.L_51:
        /*0ca4*/ 	.byte	0x04, 0x1e
        /*0ca6*/ 	.short	(.L_53 - .L_52)
.L_52:
        /*0ca8*/ 	.word	0x00000000


	//----- nvinfo : EIATTR_CBANK_PARAM_SIZE
	.align		4
.L_53:
        /*0cac*/ 	.byte	0x03, 0x19
        /*0cae*/ 	.short	0x0900


	//----- nvinfo : EIATTR_PARAM_CBANK
	.align		4
        /*0cb0*/ 	.byte	0x04, 0x0a
        /*0cb2*/ 	.short	(.L_55 - .L_54)
	.align		4
.L_54:
        /*0cb4*/ 	.word	index@(.nv.constant0._ZN7cutlass13device_kernelINS_4conv6kernel13ConvUniversalINS1_16ConvProblemShapeILNS1_8OperatorE2ELi3EEENS1_10collective14CollectiveConvINS1_47MainloopSm100TmaUmmaWarpSpecializedImplicitGemmILS5_2ELi26ELi3ELi1ELi2EN4cute5tupleIJNSA_1CILi2EEENSC_ILi1EEESE_EEEEENSB_IJNSC_ILi64EEENSB_IJSH_EEENSB_IJNSC_ILi32EEEEEEEEENS_10bfloat16_tESM_NSA_8TiledMMAINSA_8MMA_AtomIJNSA_20SM100_MMA_F16BF16_SSISM_SM_fLi64ELi64ELNSA_4UMMA5MajorE1ELSR_1ELNSQ_7ScaleInE0ELSS_0EEEEEENSA_6LayoutINSB_IJSE_SE_SE_EEENSB_IJNSC_ILi0EEESX_SX_EEEEENSB_IJNSA_10UnderscoreES10_S10_EEEEENS7_6detail27Sm100ImplicitGemmTileTraitsINSA_13SM90_TMA_LOADENSA_14ComposedLayoutINSA_7SwizzleILi3ELi4ELi3EEENSA_18smem_ptr_flag_bitsILi16EEENSV_INSB_IJSH_NSC_ILi8EEEEEENSB_IJSE_SH_EEEEEEEvEENS14_INSA_30SM90_TMA_LOAD_IM2COL_MULTICASTES1F_vEEEENS_8epilogue10collective18CollectiveEpilogueINS1K_23Sm100TmaWarpSpecializedILi3ELi2ELi16ELb1ELb0EEEJSL_NSB_IJNSV_ISH_SE_EENSV_ISJ_SE_EEEEESM_NSB_IJlNSB_IJSE_lllEEESX_EEESM_S1T_NS1K_6fusion15FusionCallbacksIS1O_NS1U_17LinearCombinationISM_fSM_fLNS_15FloatRoundStyleE2EEESL_S1R_JEEENSA_5SM1004TMEM4LOAD26SM100_TMEM_LOAD_16dp256b4xES15_NS16_INS17_ILi2ELi4ELi3EEES1A_NSV_INSB_IJS1B_SJ_EEENSB_IJSJ_SE_EEEEEEENSA_17SM75_U32x4_LDSM_NENSA_14SM90_TMA_STOREES28_NSA_17SM90_U32x4_STSM_NENSA_39AutoVectorizingCopyWithAssumedAlignmentILi128EEEEEEvvEEEEvNT_6ParamsE)
        /*0cb8*/ 	.short	0x0380
        /*0cba*/ 	.short	0x0900


	//----- nvinfo : EIATTR_SW_WAR
	.align		4
.L_55:
        /*0cbc*/ 	.byte	0x04, 0x36
        /*0cbe*/ 	.short	(.L_57 - .L_56)
.L_56:
        /*0cc0*/ 	.word	0x00000008
.L_57:


//--------------------- .nv.callgraph             --------------------------
	.section	.nv.callgraph,"",@"SHT_CUDA_CALLGRAPH"
	.align	4
	.sectionentsize	8
	.align		4
        /*0000*/ 	.word	0x00000000
	.align		4
        /*0004*/ 	.word	0xffffffff
	.align		4
        /*0008*/ 	.word	index@(_ZN7cutlass13device_kernelINS_4conv6kernel13ConvUniversalINS1_16ConvProblemShapeILNS1_8OperatorE2ELi3EEENS1_10collective14CollectiveConvINS1_47MainloopSm100TmaUmmaWarpSpecializedImplicitGemmILS5_2ELi26ELi3ELi1ELi2EN4cute5tupleIJNSA_1CILi2EEENSC_ILi1EEESE_EEEEENSB_IJNSC_ILi64EEENSB_IJSH_EEENSB_IJNSC_ILi32EEEEEEEEENS_10bfloat16_tESM_NSA_8TiledMMAINSA_8MMA_AtomIJNSA_20SM100_MMA_F16BF16_SSISM_SM_fLi64ELi64ELNSA_4UMMA5MajorE1ELSR_1ELNSQ_7ScaleInE0ELSS_0EEEEEENSA_6LayoutINSB_IJSE_SE_SE_EEENSB_IJNSC_ILi0EEESX_SX_EEEEENSB_IJNSA_10UnderscoreES10_S10_EEEEENS7_6detail27Sm100ImplicitGemmTileTraitsINSA_13SM90_TMA_LOADENSA_14ComposedLayoutINSA_7SwizzleILi3ELi4ELi3EEENSA_18smem_ptr_flag_bitsILi16EEENSV_INSB_IJSH_NSC_ILi8EEEEEENSB_IJSE_SH_EEEEEEEvEENS14_INSA_30SM90_TMA_LOAD_IM2COL_MULTICASTES1F_vEEEENS_8epilogue10collective18CollectiveEpilogueINS1K_23Sm100TmaWarpSpecializedILi3ELi2ELi16ELb1ELb0EEEJSL_NSB_IJNSV_ISH_SE_EENSV_ISJ_SE_EEEEESM_NSB_IJlNSB_IJSE_lllEEESX_EEESM_S1T_NS1K_6fusion15FusionCallbacksIS1O_NS1U_17LinearCombinationISM_fSM_fLNS_15FloatRoundStyleE2EEESL_S1R_JEEENSA_5SM1004TMEM4LOAD26SM100_TMEM_LOAD_16dp256b4xES15_NS16_INS17_ILi2ELi4ELi3EEES1A_NSV_INSB_IJS1B_SJ_EEENSB_IJSJ_SE_EEEEEEENSA_17SM75_U32x4_LDSM_NENSA_14SM90_TMA_STOREES28_NSA_17SM90_U32x4_STSM_NENSA_39AutoVectorizingCopyWithAssumedAlignmentILi128EEEEEEvvEEEEvNT_6ParamsE)
	.align		4
        /*000c*/ 	.word	index@(__assertfail)
	.align		4
        /*0010*/ 	.word	0x00000000
	.align		4
        /*0014*/ 	.word	0xfffffffe
	.align		4
        /*0018*/ 	.word	0x00000000
	.align		4
        /*001c*/ 	.word	0xfffffffd
	.align		4
        /*0020*/ 	.word	0x00000000
	.align		4
        /*0024*/ 	.word	0xfffffffc


//--------------------- .nv.constant4             --------------------------
	.section	.nv.constant4,"a",@progbits
	.align	8
	.align		8
.nv.constant4:
        /*0000*/ 	.dword	__assertfail
	.align		8
        /*0008*/ 	.dword	__unnamed_1
	.align		8
        /*0010*/ 	.dword	__unnamed_2
	.align		8
        /*0018*/ 	.dword	_ZN39_INTERNAL_47f747d9_4_k_cu_3aed1735_33134cuda3std3__45__cpo5beginE
	.align		8
        /*0020*/ 	.dword	_ZN39_INTERNAL_47f747d9_4_k_cu_3aed1735_33134cuda3std3__45__cpo3endE
	.align		8
        /*0028*/ 	.dword	_ZN39_INTERNAL_47f747d9_4_k_cu_3aed1735_33134cuda3std3__45__cpo6cbeginE
	.align		8
        /*0030*/ 	.dword	_ZN39_INTERNAL_47f747d9_4_k_cu_3aed1735_33134cuda3std3__45__cpo4cendE
	.align		8
        /*0038*/ 	.dword	_ZN39_INTERNAL_47f747d9_4_k_cu_3aed1735_33134cuda3std3__441_GLOBAL__N__47f747d9_4_k_cu_3aed1735_33136ignoreE
	.align		8
        /*0040*/ 	.dword	_ZN39_INTERNAL_47f747d9_4_k_cu_3aed1735_33134cuda3std3__419piecewise_constructE
	.align		8
        /*0048*/ 	.dword	_ZN39_INTERNAL_47f747d9_4_k_cu_3aed1735_33134cuda3std3__48in_placeE
	.align		8
        /*0050*/ 	.dword	_ZN39_INTERNAL_47f747d9_4_k_cu_3aed1735_33134cuda3std6ranges3__45__cpo4swapE
	.align		8
        /*0058*/ 	.dword	_ZN39_INTERNAL_47f747d9_4_k_cu_3aed1735_33134cuda3std6ranges3__45__cpo9iter_moveE
	.align		8
        /*0060*/ 	.dword	_ZN39_INTERNAL_47f747d9_4_k_cu_3aed1735_33134cute7productE
	.align		8
        /*0068*/ 	.dword	_ZN39_INTERNAL_47f747d9_4_k_cu_3aed1735_33134cute1_E
	.align		8
        /*0070*/ 	.dword	$str$27
	.align		8
        /*0078*/ 	.dword	$str$28
	.align		8
        /*0080*/ 	.dword	$str$29
	.align		8
        /*0088*/ 	.dword	$str$30


//--------------------- .text._ZN7cutlass13device_kernelINS_4conv6kernel13ConvUniversalINS1_16ConvProblemShapeILNS1_8OperatorE2ELi3EEENS1_10collective14CollectiveConvINS1_47MainloopSm100TmaUmmaWarpSpecializedImplicitGemmILS5_2ELi26ELi3ELi1ELi2EN4cute5tupleIJNSA_1CILi2EEENSC_ILi1EEESE_EEEEENSB_IJNSC_ILi64EEENSB_IJSH_EEENSB_IJNSC_ILi32EEEEEEEEENS_10bfloat16_tESM_NSA_8TiledMMAINSA_8MMA_AtomIJNSA_20SM100_MMA_F16BF16_SSISM_SM_fLi64ELi64ELNSA_4UMMA5MajorE1ELSR_1ELNSQ_7ScaleInE0ELSS_0EEEEEENSA_6LayoutINSB_IJSE_SE_SE_EEENSB_IJNSC_ILi0EEESX_SX_EEEEENSB_IJNSA_10UnderscoreES10_S10_EEEEENS7_6detail27Sm100ImplicitGemmTileTraitsINSA_13SM90_TMA_LOADENSA_14ComposedLayoutINSA_7SwizzleILi3ELi4ELi3EEENSA_18smem_ptr_flag_bitsILi16EEENSV_INSB_IJSH_NSC_ILi8EEEEEENSB_IJSE_SH_EEEEEEEvEENS14_INSA_30SM90_TMA_LOAD_IM2COL_MULTICASTES1F_vEEEENS_8epilogue10collective18CollectiveEpilogueINS1K_23Sm100TmaWarpSpecializedILi3ELi2ELi16ELb1ELb0EEEJSL_NSB_IJNSV_ISH_SE_EENSV_ISJ_SE_EEEEESM_NSB_IJlNSB_IJSE_lllEEESX_EEESM_S1T_NS1K_6fusion15FusionCallbacksIS1O_NS1U_17LinearCombinationISM_fSM_fLNS_15FloatRoundStyleE2EEESL_S1R_JEEENSA_5SM1004TMEM4LOAD26SM100_TMEM_LOAD_16dp256b4xES15_NS16_INS17_ILi2ELi4ELi3EEES1A_NSV_INSB_IJS1B_SJ_EEENSB_IJSJ_SE_EEEEEEENSA_17SM75_U32x4_LDSM_NENSA_14SM90_TMA_STOREES28_NSA_17SM90_U32x4_STSM_NENSA_39AutoVectorizingCopyWithAssumedAlignmentILi128EEEEEEvvEEEEvNT_6ParamsE --------------------------
	.section	.text._ZN7cutlass13device_kernelINS_4conv6kernel13ConvUniversalINS1_16ConvProblemShapeILNS1_8OperatorE2ELi3EEENS1_10collective14CollectiveConvINS1_47MainloopSm100TmaUmmaWarpSpecializedImplicitGemmILS5_2ELi26ELi3ELi1ELi2EN4cute5tupleIJNSA_1CILi2EEENSC_ILi1EEESE_EEEEENSB_IJNSC_ILi64EEENSB_IJSH_EEENSB_IJNSC_ILi32EEEEEEEEENS_10bfloat16_tESM_NSA_8TiledMMAINSA_8MMA_AtomIJNSA_20SM100_MMA_F16BF16_SSISM_SM_fLi64ELi64ELNSA_4UMMA5MajorE1ELSR_1ELNSQ_7ScaleInE0ELSS_0EEEEEENSA_6LayoutINSB_IJSE_SE_SE_EEENSB_IJNSC_ILi0EEESX_SX_EEEEENSB_IJNSA_10UnderscoreES10_S10_EEEEENS7_6detail27Sm100ImplicitGemmTileTraitsINSA_13SM90_TMA_LOADENSA_14ComposedLayoutINSA_7SwizzleILi3ELi4ELi3EEENSA_18smem_ptr_flag_bitsILi16EEENSV_INSB_IJSH_NSC_ILi8EEEEEENSB_IJSE_SH_EEEEEEEvEENS14_INSA_30SM90_TMA_LOAD_IM2COL_MULTICASTES1F_vEEEENS_8epilogue10collective18CollectiveEpilogueINS1K_23Sm100TmaWarpSpecializedILi3ELi2ELi16ELb1ELb0EEEJSL_NSB_IJNSV_ISH_SE_EENSV_ISJ_SE_EEEEESM_NSB_IJlNSB_IJSE_lllEEESX_EEESM_S1T_NS1K_6fusion15FusionCallbacksIS1O_NS1U_17LinearCombinationISM_fSM_fLNS_15FloatRoundStyleE2EEESL_S1R_JEEENSA_5SM1004TMEM4LOAD26SM100_TMEM_LOAD_16dp256b4xES15_NS16_INS17_ILi2ELi4ELi3EEES1A_NSV_INSB_IJS1B_SJ_EEENSB_IJSJ_SE_EEEEEEENSA_17SM75_U32x4_LDSM_NENSA_14SM90_TMA_STOREES28_NSA_17SM90_U32x4_STSM_NENSA_39AutoVectorizingCopyWithAssumedAlignmentILi128EEEEEEvvEEEEvNT_6ParamsE,"ax",@progbits
	.align	128
.text._ZN7cutlass13device_kernelINS_4conv6kernel13ConvUniversalINS1_16ConvProblemShapeILNS1_8OperatorE2ELi3EEENS1_10collective14CollectiveConvINS1_47MainloopSm100TmaUmmaWarpSpecializedImplicitGemmILS5_2ELi26ELi3ELi1ELi2EN4cute5tupleIJNSA_1CILi2EEENSC_ILi1EEESE_EEEEENSB_IJNSC_ILi64EEENSB_IJSH_EEENSB_IJNSC_ILi32EEEEEEEEENS_10bfloat16_tESM_NSA_8TiledMMAINSA_8MMA_AtomIJNSA_20SM100_MMA_F16BF16_SSISM_SM_fLi64ELi64ELNSA_4UMMA5MajorE1ELSR_1ELNSQ_7ScaleInE0ELSS_0EEEEEENSA_6LayoutINSB_IJSE_SE_SE_EEENSB_IJNSC_ILi0EEESX_SX_EEEEENSB_IJNSA_10UnderscoreES10_S10_EEEEENS7_6detail27Sm100ImplicitGemmTileTraitsINSA_13SM90_TMA_LOADENSA_14ComposedLayoutINSA_7SwizzleILi3ELi4ELi3EEENSA_18smem_ptr_flag_bitsILi16EEENSV_INSB_IJSH_NSC_ILi8EEEEEENSB_IJSE_SH_EEEEEEEvEENS14_INSA_30SM90_TMA_LOAD_IM2COL_MULTICASTES1F_vEEEENS_8epilogue10collective18CollectiveEpilogueINS1K_23Sm100TmaWarpSpecializedILi3ELi2ELi16ELb1ELb0EEEJSL_NSB_IJNSV_ISH_SE_EENSV_ISJ_SE_EEEEESM_NSB_IJlNSB_IJSE_lllEEESX_EEESM_S1T_NS1K_6fusion15FusionCallbacksIS1O_NS1U_17LinearCombinationISM_fSM_fLNS_15FloatRoundStyleE2EEESL_S1R_JEEENSA_5SM1004TMEM4LOAD26SM100_TMEM_LOAD_16dp256b4xES15_NS16_INS17_ILi2ELi4ELi3EEES1A_NSV_INSB_IJS1B_SJ_EEENSB_IJSJ_SE_EEEEEEENSA_17SM75_U32x4_LDSM_NENSA_14SM90_TMA_STOREES28_NSA_17SM90_U32x4_STSM_NENSA_39AutoVectorizingCopyWithAssumedAlignmentILi128EEEEEEvvEEEEvNT_6ParamsE:
        .type           _ZN7cutlass13device_kernelINS_4conv6kernel13ConvUniversalINS1_16ConvProblemShapeILNS1_8OperatorE2ELi3EEENS1_10collective14CollectiveConvINS1_47MainloopSm100TmaUmmaWarpSpecializedImplicitGemmILS5_2ELi26ELi3ELi1ELi2EN4cute5tupleIJNSA_1CILi2EEENSC_ILi1EEESE_EEEEENSB_IJNSC_ILi64EEENSB_IJSH_EEENSB_IJNSC_ILi32EEEEEEEEENS_10bfloat16_tESM_NSA_8TiledMMAINSA_8MMA_AtomIJNSA_20SM100_MMA_F16BF16_SSISM_SM_fLi64ELi64ELNSA_4UMMA5MajorE1ELSR_1ELNSQ_7ScaleInE0ELSS_0EEEEEENSA_6LayoutINSB_IJSE_SE_SE_EEENSB_IJNSC_ILi0EEESX_SX_EEEEENSB_IJNSA_10UnderscoreES10_S10_EEEEENS7_6detail27Sm100ImplicitGemmTileTraitsINSA_13SM90_TMA_LOADENSA_14ComposedLayoutINSA_7SwizzleILi3ELi4ELi3EEENSA_18smem_ptr_flag_bitsILi16EEENSV_INSB_IJSH_NSC_ILi8EEEEEENSB_IJSE_SH_EEEEEEEvEENS14_INSA_30SM90_TMA_LOAD_IM2COL_MULTICASTES1F_vEEEENS_8epilogue10collective18CollectiveEpilogueINS1K_23Sm100TmaWarpSpecializedILi3ELi2ELi16ELb1ELb0EEEJSL_NSB_IJNSV_ISH_SE_EENSV_ISJ_SE_EEEEESM_NSB_IJlNSB_IJSE_lllEEESX_EEESM_S1T_NS1K_6fusion15FusionCallbacksIS1O_NS1U_17LinearCombinationISM_fSM_fLNS_15FloatRoundStyleE2EEESL_S1R_JEEENSA_5SM1004TMEM4LOAD26SM100_TMEM_LOAD_16dp256b4xES15_NS16_INS17_ILi2ELi4ELi3EEES1A_NSV_INSB_IJS1B_SJ_EEENSB_IJSJ_SE_EEEEEEENSA_17SM75_U32x4_LDSM_NENSA_14SM90_TMA_STOREES28_NSA_17SM90_U32x4_STSM_NENSA_39AutoVectorizingCopyWithAssumedAlignmentILi128EEEEEEvvEEEEvNT_6ParamsE,@function
        .size           _ZN7cutlass13device_kernelINS_4conv6kernel13ConvUniversalINS1_16ConvProblemShapeILNS1_8OperatorE2ELi3EEENS1_10collective14CollectiveConvINS1_47MainloopSm100TmaUmmaWarpSpecializedImplicitGemmILS5_2ELi26ELi3ELi1ELi2EN4cute5tupleIJNSA_1CILi2EEENSC_ILi1EEESE_EEEEENSB_IJNSC_ILi64EEENSB_IJSH_EEENSB_IJNSC_ILi32EEEEEEEEENS_10bfloat16_tESM_NSA_8TiledMMAINSA_8MMA_AtomIJNSA_20SM100_MMA_F16BF16_SSISM_SM_fLi64ELi64ELNSA_4UMMA5MajorE1ELSR_1ELNSQ_7ScaleInE0ELSS_0EEEEEENSA_6LayoutINSB_IJSE_SE_SE_EEENSB_IJNSC_ILi0EEESX_SX_EEEEENSB_IJNSA_10UnderscoreES10_S10_EEEEENS7_6detail27Sm100ImplicitGemmTileTraitsINSA_13SM90_TMA_LOADENSA_14ComposedLayoutINSA_7SwizzleILi3ELi4ELi3EEENSA_18smem_ptr_flag_bitsILi16EEENSV_INSB_IJSH_NSC_ILi8EEEEEENSB_IJSE_SH_EEEEEEEvEENS14_INSA_30SM90_TMA_LOAD_IM2COL_MULTICASTES1F_vEEEENS_8epilogue10collective18CollectiveEpilogueINS1K_23Sm100TmaWarpSpecializedILi3ELi2ELi16ELb1ELb0EEEJSL_NSB_IJNSV_ISH_SE_EENSV_ISJ_SE_EEEEESM_NSB_IJlNSB_IJSE_lllEEESX_EEESM_S1T_NS1K_6fusion15FusionCallbacksIS1O_NS1U_17LinearCombinationISM_fSM_fLNS_15FloatRoundStyleE2EEESL_S1R_JEEENSA_5SM1004TMEM4LOAD26SM100_TMEM_LOAD_16dp256b4xES15_NS16_INS17_ILi2ELi4ELi3EEES1A_NSV_INSB_IJS1B_SJ_EEENSB_IJSJ_SE_EEEEEEENSA_17SM75_U32x4_LDSM_NENSA_14SM90_TMA_STOREES28_NSA_17SM90_U32x4_STSM_NENSA_39AutoVectorizingCopyWithAssumedAlignmentILi128EEEEEEvvEEEEvNT_6ParamsE,(.L_x_218 - _ZN7cutlass13device_kernelINS_4conv6kernel13ConvUniversalINS1_16ConvProblemShapeILNS1_8OperatorE2ELi3EEENS1_10collective14CollectiveConvINS1_47MainloopSm100TmaUmmaWarpSpecializedImplicitGemmILS5_2ELi26ELi3ELi1ELi2EN4cute5tupleIJNSA_1CILi2EEENSC_ILi1EEESE_EEEEENSB_IJNSC_ILi64EEENSB_IJSH_EEENSB_IJNSC_ILi32EEEEEEEEENS_10bfloat16_tESM_NSA_8TiledMMAINSA_8MMA_AtomIJNSA_20SM100_MMA_F16BF16_SSISM_SM_fLi64ELi64ELNSA_4UMMA5MajorE1ELSR_1ELNSQ_7ScaleInE0ELSS_0EEEEEENSA_6LayoutINSB_IJSE_SE_SE_EEENSB_IJNSC_ILi0EEESX_SX_EEEEENSB_IJNSA_10UnderscoreES10_S10_EEEEENS7_6detail27Sm100ImplicitGemmTileTraitsINSA_13SM90_TMA_LOADENSA_14ComposedLayoutINSA_7SwizzleILi3ELi4ELi3EEENSA_18smem_ptr_flag_bitsILi16EEENSV_INSB_IJSH_NSC_ILi8EEEEEENSB_IJSE_SH_EEEEEEEvEENS14_INSA_30SM90_TMA_LOAD_IM2COL_MULTICASTES1F_vEEEENS_8epilogue10collective18CollectiveEpilogueINS1K_23Sm100TmaWarpSpecializedILi3ELi2ELi16ELb1ELb0EEEJSL_NSB_IJNSV_ISH_SE_EENSV_ISJ_SE_EEEEESM_NSB_IJlNSB_IJSE_lllEEESX_EEESM_S1T_NS1K_6fusion15FusionCallbacksIS1O_NS1U_17LinearCombinationISM_fSM_fLNS_15FloatRoundStyleE2EEESL_S1R_JEEENSA_5SM1004TMEM4LOAD26SM100_TMEM_LOAD_16dp256b4xES15_NS16_INS17_ILi2ELi4ELi3EEES1A_NSV_INSB_IJS1B_SJ_EEENSB_IJSJ_SE_EEEEEEENSA_17SM75_U32x4_LDSM_NENSA_14SM90_TMA_STOREES28_NSA_17SM90_U32x4_STSM_NENSA_39AutoVectorizingCopyWithAssumedAlignmentILi128EEEEEEvvEEEEvNT_6ParamsE)
        .other          _ZN7cutlass13device_kernelINS_4conv6kernel13ConvUniversalINS1_16ConvProblemShapeILNS1_8OperatorE2ELi3EEENS1_10collective14CollectiveConvINS1_47MainloopSm100TmaUmmaWarpSpecializedImplicitGemmILS5_2ELi26ELi3ELi1ELi2EN4cute5tupleIJNSA_1CILi2EEENSC_ILi1EEESE_EEEEENSB_IJNSC_ILi64EEENSB_IJSH_EEENSB_IJNSC_ILi32EEEEEEEEENS_10bfloat16_tESM_NSA_8TiledMMAINSA_8MMA_AtomIJNSA_20SM100_MMA_F16BF16_SSISM_SM_fLi64ELi64ELNSA_4UMMA5MajorE1ELSR_1ELNSQ_7ScaleInE0ELSS_0EEEEEENSA_6LayoutINSB_IJSE_SE_SE_EEENSB_IJNSC_ILi0EEESX_SX_EEEEENSB_IJNSA_10UnderscoreES10_S10_EEEEENS7_6detail27Sm100ImplicitGemmTileTraitsINSA_13SM90_TMA_LOADENSA_14ComposedLayoutINSA_7SwizzleILi3ELi4ELi3EEENSA_18smem_ptr_flag_bitsILi16EEENSV_INSB_IJSH_NSC_ILi8EEEEEENSB_IJSE_SH_EEEEEEEvEENS14_INSA_30SM90_TMA_LOAD_IM2COL_MULTICASTES1F_vEEEENS_8epilogue10collective18CollectiveEpilogueINS1K_23Sm100TmaWarpSpecializedILi3ELi2ELi16ELb1ELb0EEEJSL_NSB_IJNSV_ISH_SE_EENSV_ISJ_SE_EEEEESM_NSB_IJlNSB_IJSE_lllEEESX_EEESM_S1T_NS1K_6fusion15FusionCallbacksIS1O_NS1U_17LinearCombinationISM_fSM_fLNS_15FloatRoundStyleE2EEESL_S1R_JEEENSA_5SM1004TMEM4LOAD26SM100_TMEM_LOAD_16dp256b4xES15_NS16_INS17_ILi2ELi4ELi3EEES1A_NSV_INSB_IJS1B_SJ_EEENSB_IJSJ_SE_EEEEEEENSA_17SM75_U32x4_LDSM_NENSA_14SM90_TMA_STOREES28_NSA_17SM90_U32x4_STSM_NENSA_39AutoVectorizingCopyWithAssumedAlignmentILi128EEEEEEvvEEEEvNT_6ParamsE,@"STO_CUDA_ENTRY STV_DEFAULT"
_ZN7cutlass13device_kernelINS_4conv6kernel13ConvUniversalINS1_16ConvProblemShapeILNS1_8OperatorE2ELi3EEENS1_10collective14CollectiveConvINS1_47MainloopSm100TmaUmmaWarpSpecializedImplicitGemmILS5_2ELi26ELi3ELi1ELi2EN4cute5tupleIJNSA_1CILi2EEENSC_ILi1EEESE_EEEEENSB_IJNSC_ILi64EEENSB_IJSH_EEENSB_IJNSC_ILi32EEEEEEEEENS_10bfloat16_tESM_NSA_8TiledMMAINSA_8MMA_AtomIJNSA_20SM100_MMA_F16BF16_SSISM_SM_fLi64ELi64ELNSA_4UMMA5MajorE1ELSR_1ELNSQ_7ScaleInE0ELSS_0EEEEEENSA_6LayoutINSB_IJSE_SE_SE_EEENSB_IJNSC_ILi0EEESX_SX_EEEEENSB_IJNSA_10UnderscoreES10_S10_EEEEENS7_6detail27Sm100ImplicitGemmTileTraitsINSA_13SM90_TMA_LOADENSA_14ComposedLayoutINSA_7SwizzleILi3ELi4ELi3EEENSA_18smem_ptr_flag_bitsILi16EEENSV_INSB_IJSH_NSC_ILi8EEEEEENSB_IJSE_SH_EEEEEEEvEENS14_INSA_30SM90_TMA_LOAD_IM2COL_MULTICASTES1F_vEEEENS_8epilogue10collective18CollectiveEpilogueINS1K_23Sm100TmaWarpSpecializedILi3ELi2ELi16ELb1ELb0EEEJSL_NSB_IJNSV_ISH_SE_EENSV_ISJ_SE_EEEEESM_NSB_IJlNSB_IJSE_lllEEESX_EEESM_S1T_NS1K_6fusion15FusionCallbacksIS1O_NS1U_17LinearCombinationISM_fSM_fLNS_15FloatRoundStyleE2EEESL_S1R_JEEENSA_5SM1004TMEM4LOAD26SM100_TMEM_LOAD_16dp256b4xES15_NS16_INS17_ILi2ELi4ELi3EEES1A_NSV_INSB_IJS1B_SJ_EEENSB_IJSJ_SE_EEEEEEENSA_17SM75_U32x4_LDSM_NENSA_14SM90_TMA_STOREES28_NSA_17SM90_U32x4_STSM_NENSA_39AutoVectorizingCopyWithAssumedAlignmentILi128EEEEEEvvEEEEvNT_6ParamsE:
[----:B------:R-:W1:Y:S01]  /*0000*/  LDC R1, c[0x0][0x37c] ;  /* 0x0000df00ff017b82 */ /* 0x000e620000000800 */
[----:B------:R-:W2:Y:S01]  /*0010*/  S2R R77, SR_TID.X ;  /* 0x00000000004d7919 */ /* 0x000ea20000002100 */
[----:B------:R-:W3:Y:S01]  /*0020*/  LDCU.64 UR6, c[0x0][0x990] ;  /* 0x00013200ff0677ac */ /* 0x000ee20008000a00 */
[----:B-1----:R-:W-:Y:S01]  /*0030*/  VIADD R1, R1, 0xfffffff8 ;  /* 0xfffffff801017836 */ /* 0x002fe20000000000 */
[----:B------:R-:W-:Y:S02]  /*0040*/  PRMT R59, RZ, 0x7610, R59 ;  /* 0x00007610ff3b7816 */ /* 0x000fe4000000003b */
[----:B------:R-:W-:Y:S01]  /*0050*/  ELECT P6, URZ, PT ;  /* 0x0000000000ff782f */ /* 0x000fe200038c0000 */
[----:B------:R-:W1:Y:S01]  /*0060*/  LDCU.64 UR48, c[0x0][0x358] ;  /* 0x00006b00ff3077ac */ /* 0x000e620008000a00 */
[----:B---3--:R-:W-:-:S04]  /*0070*/  UISETP.NE.U32.AND UP0, UPT, UR6, URZ, UPT ;  /* 0x000000ff0600728c */ /* 0x008fc8000bf05070 */
[----:B------:R-:W-:Y:S01]  /*0080*/  UISETP.NE.AND.EX UP0, UPT, UR7, URZ, UPT, UP0 ;  /* 0x000000ff0700728c */ /* 0x000fe2000bf05300 */
[----:B--2---:R-:W-:-:S05]  /*0090*/  SHF.R.U32.HI R78, RZ, 0x5, R77 ;  /* 0x00000005ff4e7819 */ /* 0x004fca000001164d */
[----:B------:R-:W2:Y:S02]  /*00a0*/  SHFL.IDX PT, R0, R78, RZ, 0x1f ;  /* 0x00001fff4e007589 */ /* 0x000ea400000e0000 */
[----:B--2---:R-:W-:Y:S01]  /*00b0*/  R2UR UR4, R0 ;  /* 0x00000000000472ca */ /* 0x004fe200000e0000 */
[----:B-1----:R-:W-:-:S14]  /*00c0*/  BRA.U UP0, `(.L_x_0) ;  /* 0x00000001002c7547 */ /* 0x002fdc000b800000 */
[----:B------:R-:W1:Y:S02]  /*00d0*/  LDCU.64 UR8, c[0x0][0x988] ;  /* 0x00013100ff0877ac */ /* 0x000e640008000a00 */
[----:B-1----:R-:W-:-:S04]  /*00e0*/  UISETP.NE.U32.AND UP0, UPT, UR8, URZ, UPT ;  /* 0x000000ff0800728c */ /* 0x002fc8000bf05070 */
[----:B------:R-:W-:-:S09]  /*00f0*/  UISETP.NE.AND.EX UP0, UPT, UR9, URZ, UPT, UP0 ;  /* 0x000000ff0900728c */ /* 0x000fd2000bf05300 */
[----:B------:R-:W-:Y:S05]  /*0100*/  BRA.U !UP0, `(.L_x_1) ;  /* 0x0000000108107547 */ /* 0x000fea000b800000 */
[----:B------:R-:W1:Y:S02]  /*0110*/  LDC.64 R2, c[0x0][0x988] ;  /* 0x00026200ff027b82 */ /* 0x000e640000000a00 */
[----:B-1----:R1:W5:Y:S01]  /*0120*/  LDG.E R35, desc[UR48][R2.64] ;  /* 0x0000003002237981 */ /* 0x002362000c1e1900 */
[----:B------:R-:W-:Y:S01]  /*0130*/  HFMA2 R59, -RZ, RZ, 0, 5.9604644775390625e-08 ;  /* 0x00000001ff3b7431 */ /* 0x000fe200000001ff */
[----:B------:R-:W-:Y:S05]  /*0140*/  BRA `(.L_x_0) ;  /* 0x00000000000c7947 */ /* 0x000fea0003800000 */
.L_x_1:
[----:B------:R-:W1:Y:S01]  /*0150*/  LDCU UR5, c[0x0][0x980] ;  /* 0x00013000ff0577ac */ /* 0x000e620008000800 */
[----:B------:R-:W-:Y:S01]  /*0160*/  HFMA2 R59, -RZ, RZ, 0, 5.9604644775390625e-08 ;  /* 0x00000001ff3b7431 */ /* 0x000fe200000001ff */
[----:B-1----:R-:W-:Y:S02]  /*0170*/  MOV R35, UR5 ;  /* 0x0000000500237c02 */ /* 0x002fe40008000f00 */
.L_x_0:
[----:B------:R-:W2:Y:S02]  /*0180*/  LDCU.64 UR8, c[0x0][0x9b0] ;  /* 0x00013600ff0877ac */ /* 0x000ea40008000a00 */
[----:B--2---:R-:W-:-:S04]  /*0190*/  UISETP.NE.U32.AND UP0, UPT, UR8, URZ, UPT ;  /* 0x000000ff0800728c */ /* 0x004fc8000bf05070 */
[----:B------:R-:W-:-:S09]  /*01a0*/  UISETP.NE.AND.EX UP0, UPT, UR9, URZ, UPT, UP0 ;  /* 0x000000ff0900728c */ /* 0x000fd2000bf05300 */
[----:B------:R-:W-:Y:S05]  /*01b0*/  BRA.U UP0, `(.L_x_2) ;  /* 0x0000000100247547 */ /* 0x000fea000b800000 */
[----:B------:R-:W2:Y:S02]  /*01c0*/  LDCU.64 UR8, c[0x0][0x9a8] ;  /* 0x00013500ff0877ac */ /* 0x000ea40008000a00 */
[----:B--2---:R-:W-:-:S04]  /*01d0*/  UISETP.NE.U32.AND UP0, UPT, UR8, URZ, UPT ;  /* 0x000000ff0800728c */ /* 0x004fc8000bf05070 */
[----:B------:R-:W-:-:S09]  /*01e0*/  UISETP.NE.AND.EX UP0, UPT, UR9, URZ, UPT, UP0 ;  /* 0x000000ff0900728c */ /* 0x000fd2000bf05300 */
[----:B------:R-:W-:Y:S05]  /*01f0*/  BRA.U !UP0, `(.L_x_3) ;  /* 0x00000001080c7547 */ /* 0x000fea000b800000 */
[----:B-1----:R-:W1:Y:S02]  /*0200*/  LDC.64 R2, c[0x0][0x9a8] ;  /* 0x00026a00ff027b82 */ /* 0x002e640000000a00 */
[----:B-1----:R2:W5:Y:S01]  /*0210*/  LDG.E R33, desc[UR48][R2.64] ;  /* 0x0000003002217981 */ /* 0x002562000c1e1900 */
[----:B------:R-:W-:Y:S05]  /*0220*/  BRA `(.L_x_2) ;  /* 0x0000000000087947 */ /* 0x000fea0003800000 */
.L_x_3:
[----:B------:R-:W2:Y:S02]  /*0230*/  LDCU UR5, c[0x0][0x9a0] ;  /* 0x00013400ff0577ac */ /* 0x000ea40008000800 */
[----:B--2---:R-:W-:Y:S02]  /*0240*/  MOV R33, UR5 ;  /* 0x0000000500217c02 */ /* 0x004fe40008000f00 */
.L_x_2:
[----:B------:R-:W-:Y:S01]  /*0250*/  IMAD.U32 R0, RZ, RZ, UR4 ;  /* 0x00000004ff007e24 */ /* 0x000fe2000f8e00ff */
[----:B------:R-:W-:Y:S04]  /*0260*/  BSSY.RECONVERGENT B0, `(.L_x_4) ;  /* 0x000000c000007945 */ /* 0x000fe80003800200 */
[C---:B------:R-:W-:Y:S02]  /*0270*/  ISETP.NE.OR P1, PT, R0.reuse, 0x1, !P6 ;  /* 0x000000010000780c */ /* 0x040fe40007725670 */
[----:B------:R-:W-:-:S11]  /*0280*/  ISETP.NE.OR P0, PT, R0, 0x3, !P6 ;  /* 0x000000030000780c */ /* 0x000fd60007705670 */
[----:B------:R-:W-:Y:S05]  /*0290*/  @P1 BRA `(.L_x_5) ;  /* 0x0000000000201947 */ /* 0x000fea0003800000 */
[----:B------:R-:W3:Y:S02]  /*02a0*/  LDCU.64 UR8, c[0x0][0x348] ;  /* 0x00006900ff0877ac */ /* 0x000ee40008000a00 */
[----:B---3--:R-:W-:Y:S02]  /*02b0*/  UIADD3 UR10, UP1, UPT, UR8, 0x80, URZ ;  /* 0x00000080080a7890 */ /* 0x008fe4000ff3e0ff */
[----:B------:R-:W-:Y:S02]  /*02c0*/  UIADD3 UR8, UP0, UPT, UR8, 0x180, URZ ;  /* 0x0000018008087890 */ /* 0x000fe4000ff1e0ff */
[----:B------:R-:W-:Y:S02]  /*02d0*/  UIADD3.X UR11, UPT, UPT, URZ, UR9, URZ, UP1, !UPT ;  /* 0x00000009ff0b7290 */ /* 0x000fe40008ffe4ff */
[----:B------:R-:W-:-:S07]  /*02e0*/  UIADD3.X UR9, UPT, UPT, URZ, UR9, URZ, UP0, !UPT ;  /* 0x00000009ff097290 */ /* 0x000fce00087fe4ff */
[----:B------:R3:W-:Y:S02]  /*02f0*/  UTMACCTL.PF [UR10] ;  /* 0x000000000a0079b9 */ /* 0x0007e40008040000 */
[----:B------:R3:W-:Y:S02]  /*0300*/  UTMACCTL.PF [UR8] ;  /* 0x00000000080079b9 */ /* 0x0007e40008040000 */
[----:B---3--:R-:W-:Y:S01]  /*0310*/  NOP ;  /* 0x0000000000007918 */ /* 0x008fe20000000000 */
.L_x_5:
[----:B------:R-:W-:Y:S05]  /*0320*/  BSYNC.RECONVERGENT B0 ;  /* 0x0000000000007941 */ /* 0x000fea0003800200 */
.L_x_4:
[----:B------:R-:W-:Y:S04]  /*0330*/  BSSY.RECONVERGENT B0, `(.L_x_6) ;  /* 0x000000a000007945 */ /* 0x000fe80003800200 */
        /* <DEDUP_REMOVED lines=9> */
.L_x_7:
[----:B------:R-:W-:Y:S05]  /*03d0*/  BSYNC.RECONVERGENT B0 ;  /* 0x0000000000007941 */ /* 0x000fea0003800200 */
.L_x_6:
[----:B------:R-:W3:Y:S01]  /*03e0*/  LDCU.64 UR8, c[0x0][0x988] ;  /* 0x00013100ff0877ac */ /* 0x000ee20008000a00 */
[----:B------:R-:W-:Y:S02]  /*03f0*/  UISETP.EQ.U32.AND UP1, UPT, UR6, URZ, UPT ;  /* 0x000000ff0600728c */ /* 0x000fe4000bf22070 */
[----:B------:R-:W-:Y:S02]  /*0400*/  UPLOP3.LUT UP6, UPT, UPT, UPT, UPT, 0x80, 0x8 ;  /* 0x000000000008789c */ /* 0x000fe40003fcf070 */
[----:B---3--:R-:W-:-:S04]  /*0410*/  UISETP.NE.U32.AND UP0, UPT, UR8, URZ, UPT ;  /* 0x000000ff0800728c */ /* 0x008fc8000bf05070 */
[----:B------:R-:W-:-:S04]  /*0420*/  UISETP.NE.AND.EX UP0, UPT, UR9, URZ, UPT, UP0 ;  /* 0x000000ff0900728c */ /* 0x000fc8000bf05300 */
[----:B------:R-:W-:-:S04]  /*0430*/  UISETP.EQ.OR.EX UP2, UPT, UR7, URZ, !UP0, UP1 ;  /* 0x000000ff0700728c */ /* 0x000fc8000c742710 */
[----:B------:R-:W-:-:S05]  /*0440*/  UP2UR UR50, UPR, URZ, 0x4 ;  /* 0x00000004ff327883 */ /* 0x000fca0008000000 */
[----:B------:R-:W-:Y:S07]  /*0450*/  BRA.U !UP2, `(.L_x_8) ;  /* 0x000000010a207547 */ /* 0x000fee000b800000 */
[----:B------:R-:W-:Y:S01]  /*0460*/  UISETP.NE.U32.AND UP2, UPT, UR6, URZ, UPT ;  /* 0x000000ff0600728c */ /* 0x000fe2000bf45070 */
[----:B-----5:R-:W-:Y:S01]  /*0470*/  FSETP.NEU.AND P0, PT, R35, RZ, PT ;  /* 0x000000ff2300720b */ /* 0x020fe20003f0d000 */
[----:B------:R-:W-:Y:S02]  /*0480*/  USEL UR5, URZ, 0xffffffff, UP0 ;  /* 0xffffffffff057887 */ /* 0x000fe40008000000 */
[----:B------:R-:W-:-:S10]  /*0490*/  UISETP.NE.AND.EX UP2, UPT, UR7, URZ, UPT, UP2 ;  /* 0x000000ff0700728c */ /* 0x000fd4000bf45320 */
[----:B------:R-:W-:Y:S01]  /*04a0*/  VOTEU.ANY UP1, P0 ;  /* 0x0000000000ff7886 */ /* 0x000fe20000020100 */
[----:B------:R-:W-:-:S04]  /*04b0*/  @!UP2 USEL UR5, URZ, 0xffffffff, UP1 ;  /* 0xffffffffff05a887 */ /* 0x000fc80008800000 */
[----:B------:R-:W-:-:S04]  /*04c0*/  ULOP3.LUT UR5, UR5, 0x1, URZ, 0xc0, !UPT ;  /* 0x0000000105057892 */ /* 0x000fc8000f8ec0ff */
[----:B------:R-:W-:-:S11]  /*04d0*/  UISETP.NE.U32.AND UP6, UPT, UR5, 0x1, UPT ;  /* 0x000000010500788c */ /* 0x000fd6000bfc5070 */
.L_x_8:
[----:B-12---:R-:W1:Y:S02]  /*04e0*/  SHFL.IDX PT, R2, R78, RZ, 0x1f ;  /* 0x00001fff4e027589 */ /* 0x006e6400000e0000 */
[----:B-1----:R-:W-:-:S13]  /*04f0*/  ISETP.NE.AND P0, PT, R2, RZ, PT ;  /* 0x000000ff0200720c */ /* 0x002fda0003f05270 */
[----:B------:R-:W-:Y:S05]  /*0500*/  @P0 BRA `(.L_x_9) ;  /* 0x0000000400140947 */ /* 0x000fea0003800000 */
[----:B------:R-:W-:Y:S01]  /*0510*/  ELECT P0, URZ, PT ;  /* 0x0000000000ff782f */ /* 0x000fe20003800000 */
[----:B------:R-:W-:-:S12]  /*0520*/  BSSY.RECONVERGENT B0, `(.L_x_9) ;  /* 0x0000043000007945 */ /* 0x000fd80003800200 */
[----:B------:R-:W-:Y:S05]  /*0530*/  @!P0 BRA `(.L_x_10) ;  /* 0x0000000400048947 */ /* 0x000fea0003800000 */
[----:B------:R-:W1:Y:S01]  /*0540*/  S2UR UR7, SR_CgaCtaId ;  /* 0x00000000000779c3 */ /* 0x000e620000008800 */
[----:B------:R-:W-:Y:S01]  /*0550*/  UMOV UR8, 0x400 ;  /* 0x0000040000087882 */ /* 0x000fe20000000000 */
[----:B------:R-:W-:Y:S01]  /*0560*/  UMOV UR6, 0x1 ;  /* 0x0000000100067882 */ /* 0x000fe20000000000 */
[----:B------:R-:W-:Y:S02]  /*0570*/  UMOV UR5, 0x2 ;  /* 0x0000000200057882 */ /* 0x000fe40000000000 */
[----:B------:R-:W-:-:S04]  /*0580*/  UIADD3 UR10, UPT, UPT, -UR5, 0x100000, URZ ;  /* 0x00100000050a7890 */ /* 0x000fc8000fffe1ff */
[----:B------:R-:W-:Y:S02]  /*0590*/  USHF.L.U32 UR11, UR10, 0xb, URZ ;  /* 0x0000000b0a0b7899 */ /* 0x000fe400080006ff */
[----:B------:R-:W-:Y:S02]  /*05a0*/  USHF.L.U32 UR10, UR10, 0x1, URZ ;  /* 0x000000010a0a7899 */ /* 0x000fe400080006ff */
[----:B-1----:R-:W-:Y:S02]  /*05b0*/  ULEA UR7, UR7, UR8, 0x18 ;  /* 0x0000000807077291 */ /* 0x002fe4000f8ec0ff */
[----:B------:R-:W-:-:S04]  /*05c0*/  UIADD3 UR8, UPT, UPT, -UR6, 0x100000, URZ ;  /* 0x0010000006087890 */ /* 0x000fc8000fffe1ff */
[----:B------:R-:W-:Y:S02]  /*05d0*/  USHF.L.U32 UR9, UR8, 0xb, URZ ;  /* 0x0000000b08097899 */ /* 0x000fe400080006ff */
[----:B------:R-:W-:Y:S01]  /*05e0*/  USHF.L.U32 UR8, UR8, 0x1, URZ ;  /* 0x0000000108087899 */ /* 0x000fe200080006ff */
[----:B------:R-:W1:Y:S11]  /*05f0*/  FENCE.VIEW.ASYNC.S ;  /* 0x00000000000073c6 */ /* 0x000e760000000000 */
[----:B-1----:R1:W2:Y:S01]  /*0600*/  SYNCS.EXCH.64 URZ, [UR7], UR8 ;  /* 0x0000000807ff75b2 */ /* 0x0022a20008000100 */
[----:B------:R1:W3:Y:S01]  /*0610*/  SYNCS.EXCH.64 URZ, [UR7+0xd0], UR10 ;  /* 0x0000d00a07ff75b2 */ /* 0x0002e20008000100 */
[----:B------:R1:W4:Y:S01]  /*0620*/  SYNCS.EXCH.64 URZ, [UR7+0x8], UR8 ;  /* 0x0000080807ff75b2 */ /* 0x0003220008000100 */
[----:B------:R1:W1:Y:S01]  /*0630*/  SYNCS.EXCH.64 URZ, [UR7+0xd8], UR10 ;  /* 0x0000d80a07ff75b2 */ /* 0x0002620008000100 */
        /* <DEDUP_REMOVED lines=48> */
[----:B--234-:R-:W-:Y:S01]  /*0940*/  NOP ;  /* 0x0000000000007918 */ /* 0x01cfe20000000000 */
.L_x_10:
[----:B-1----:R-:W-:Y:S05]  /*0950*/  BSYNC.RECONVERGENT B0 ;  /* 0x0000000000007941 */ /* 0x002fea0003800200 */
.L_x_9:
[----:B------:R-:W1:Y:S01]  /*0960*/  SHFL.IDX PT, R2, R78, RZ, 0x1f ;  /* 0x00001fff4e027589 */ /* 0x000e6200000e0000 */
[----:B------:R-:W-:Y:S01]  /*0970*/  NOP ;  /* 0x0000000000007918 */ /* 0x000fe20000000000 */
[----:B-1----:R-:W-:-:S13]  /*0980*/  ISETP.NE.AND P0, PT, R2, 0x1, PT ;  /* 0x000000010200780c */ /* 0x002fda0003f05270 */
[----:B------:R-:W-:Y:S05]  /*0990*/  @P0 BRA `(.L_x_11) ;  /* 0x0000000000500947 */ /* 0x000fea0003800000 */
[----:B------:R-:W1:Y:S01]  /*09a0*/  S2UR UR7, SR_CgaCtaId ;  /* 0x00000000000779c3 */ /* 0x000e620000008800 */
[----:B------:R-:W-:Y:S01]  /*09b0*/  UMOV UR8, 0x400 ;  /* 0x0000040000087882 */ /* 0x000fe20000000000 */
[----:B------:R-:W-:Y:S01]  /*09c0*/  UMOV UR6, 0x20 ;  /* 0x0000002000067882 */ /* 0x000fe20000000000 */
[----:B------:R-:W-:Y:S01]  /*09d0*/  UMOV UR5, 0x80 ;  /* 0x0000008000057882 */ /* 0x000fe20000000000 */
[----:B------:R-:W-:Y:S01]  /*09e0*/  ELECT P0, URZ, PT ;  /* 0x0000000000ff782f */ /* 0x000fe20003800000 */
        /* <DEDUP_REMOVED lines=8> */
[----:B-1----:R1:W2:Y:S01]  /*0a70*/  SYNCS.EXCH.64 URZ, [UR7+0x1a0], UR8 ;  /* 0x0001a00807ff75b2 */ /* 0x0022a20008000100 */
[----:B------:R1:W3:Y:S01]  /*0a80*/  SYNCS.EXCH.64 URZ, [UR7+0x1b8], UR10 ;  /* 0x0001b80a07ff75b2 */ /* 0x0002e20008000100 */
[----:B------:R1:W4:Y:S01]  /*0a90*/  SYNCS.EXCH.64 URZ, [UR7+0x1a8], UR8 ;  /* 0x0001a80807ff75b2 */ /* 0x0003220008000100 */
[----:B------:R1:W1:Y:S01]  /*0aa0*/  SYNCS.EXCH.64 URZ, [UR7+0x1c0], UR10 ;  /* 0x0001c00a07ff75b2 */ /* 0x0002620008000100 */
[----:B------:R1:W1:Y:S01]  /*0ab0*/  SYNCS.EXCH.64 URZ, [UR7+0x1b0], UR8 ;  /* 0x0001b00807ff75b2 */ /* 0x0002620008000100 */
[----:B------:R1:W1:Y:S01]  /*0ac0*/  SYNCS.EXCH.64 URZ, [UR7+0x1c8], UR10 ;  /* 0x0001c80a07ff75b2 */ /* 0x0002620008000100 */
[----:B------:R-:W-:Y:S01]  /*0ad0*/  NOP ;  /* 0x0000000000007918 */ /* 0x000fe20000000000 */
.L_x_11:
[----:B------:R-:W2:Y:S01]  /*0ae0*/  SHFL.IDX PT, R2, R78, RZ, 0x1f ;  /* 0x00001fff4e027589 */ /* 0x000ea200000e0000 */
[----:B------:R-:W-:Y:S01]  /*0af0*/  NOP ;  /* 0x0000000000007918 */ /* 0x000fe20000000000 */
[----:B--2---:R-:W-:-:S13]  /*0b00*/  ISETP.NE.AND P0, PT, R2, 0x3, PT ;  /* 0x000000030200780c */ /* 0x004fda0003f05270 */
[----:B------:R-:W-:Y:S05]  /*0b10*/  @P0 BRA `(.L_x_12) ;  /* 0x0000000000300947 */ /* 0x000fea0003800000 */
[----:B------:R-:W2:Y:S01]  /*0b20*/  S2UR UR6, SR_CgaCtaId ;  /* 0x00000000000679c3 */ /* 0x000ea20000008800 */
[----:B-1----:R-:W-:Y:S01]  /*0b30*/  UMOV UR7, 0x400 ;  /* 0x0000040000077882 */ /* 0x002fe20000000000 */
[----:B------:R-:W-:Y:S01]  /*0b40*/  UMOV UR5, 0x20 ;  /* 0x0000002000057882 */ /* 0x000fe20000000000 */
[----:B------:R-:W-:Y:S01]  /*0b50*/  ELECT P0, URZ, PT ;  /* 0x0000000000ff782f */ /* 0x000fe20003800000 */
[----:B------:R-:W-:-:S04]  /*0b60*/  UIADD3 UR8, UPT, UPT, -UR5, 0x100000, URZ ;  /* 0x0010000005087890 */ /* 0x000fc8000fffe1ff */
[----:B------:R-:W-:Y:S02]  /*0b70*/  USHF.L.U32 UR9, UR8, 0xb, URZ ;  /* 0x0000000b08097899 */ /* 0x000fe400080006ff */
[----:B------:R-:W-:Y:S02]  /*0b80*/  USHF.L.U32 UR8, UR8, 0x1, URZ ;  /* 0x0000000108087899 */ /* 0x000fe400080006ff */
[----:B--2---:R-:W-:Y:S01]  /*0b90*/  ULEA UR6, UR6, UR7, 0x18 ;  /* 0x0000000706067291 */ /* 0x004fe2000f8ec0ff */
[----:B------:R-:W1:Y:S11]  /*0ba0*/  FENCE.VIEW.ASYNC.S ;  /* 0x00000000000073c6 */ /* 0x000e760000000000 */
[----:B-1----:R2:W1:Y:S01]  /*0bb0*/  SYNCS.EXCH.64 URZ, [UR6+0x1d0], UR8 ;  /* 0x0001d00806ff75b2 */ /* 0x0024620008000100 */
[----:B------:R2:W1:Y:S02]  /*0bc0*/  SYNCS.EXCH.64 URZ, [UR6+0x1d8], UR8 ;  /* 0x0001d80806ff75b2 */ /* 0x0004640008000100 */
[----:B--2---:R-:W-:Y:S01]  /*0bd0*/  NOP ;  /* 0x0000000000007918 */ /* 0x004fe20000000000 */
.L_x_12:
[----:B------:R-:W2:Y:S01]  /*0be0*/  SHFL.IDX PT, R2, R78, RZ, 0x1f ;  /* 0x00001fff4e027589 */ /* 0x000ea200000e0000 */
[----:B------:R-:W-:Y:S01]  /*0bf0*/  NOP ;  /* 0x0000000000007918 */ /* 0x000fe20000000000 */
[----:B--2---:R-:W-:-:S13]  /*0c00*/  ISETP.NE.AND P0, PT, R2, 0x4, PT ;  /* 0x000000040200780c */ /* 0x004fda0003f05270 */
[----:B------:R-:W-:Y:S05]  /*0c10*/  @P0 BRA `(.L_x_13) ;  /* 0x0000000000440947 */ /* 0x000fea0003800000 */
[----:B------:R-:W2:Y:S01]  /*0c20*/  S2UR UR6, SR_CgaCtaId ;  /* 0x00000000000679c3 */ /* 0x000ea20000008800 */
[----:B-1----:R-:W-:Y:S01]  /*0c30*/  UMOV UR8, 0x1e0 ;  /* 0x000001e000087882 */ /* 0x002fe20000000000 */
[----:B------:R-:W-:Y:S01]  /*0c40*/  UMOV UR7, 0x400 ;  /* 0x0000040000077882 */ /* 0x000fe20000000000 */
[----:B------:R-:W-:Y:S01]  /*0c50*/  USEL UR8, UR8, 0x1a0, UP6 ;  /* 0x000001a008087887 */ /* 0x000fe2000b000000 */
[----:B------:R-:W-:Y:S01]  /*0c60*/  UMOV UR5, 0x1 ;  /* 0x0000000100057882 */ /* 0x000fe20000000000 */
[----:B------:R-:W-:Y:S01]  /*0c70*/  ELECT P0, URZ, PT ;  /* 0x0000000000ff782f */ /* 0x000fe20003800000 */
[----:B------:R-:W-:-:S04]  /*0c80*/  UIADD3 UR10, UPT, UPT, -UR5, 0x100000, URZ ;  /* 0x00100000050a7890 */ /* 0x000fc8000fffe1ff */
[----:B------:R-:W-:Y:S02]  /*0c90*/  USHF.L.U32 UR11, UR10, 0xb, URZ ;  /* 0x0000000b0a0b7899 */ /* 0x000fe400080006ff */
[----:B------:R-:W-:Y:S02]  /*0ca0*/  USHF.L.U32 UR10, UR10, 0x1, URZ ;  /* 0x000000010a0a7899 */ /* 0x000fe400080006ff */
        /* <DEDUP_REMOVED lines=8> */
.L_x_13:
[----:B------:R-:W2:Y:S01]  /*0d30*/  SHFL.IDX PT, R2, R78, RZ, 0x1f ;  /* 0x00001fff4e027589 */ /* 0x000ea200000e0000 */
[----:B------:R-:W1:Y:S01]  /*0d40*/  S2UR UR46, SR_CgaCtaId ;  /* 0x00000000002e79c3 */ /* 0x000e620000008800 */
[----:B------:R-:W-:Y:S01]  /*0d50*/  NOP ;  /* 0x0000000000007918 */ /* 0x000fe20000000000 */
[----:B--2---:R-:W-:-:S13]  /*0d60*/  ISETP.NE.AND P0, PT, R2, 0x5, PT ;  /* 0x000000050200780c */ /* 0x004fda0003f05270 */
[----:B-1----:R-:W-:Y:S05]  /*0d70*/  @P0 BRA `(.L_x_14) ;  /* 0x0000000000440947 */ /* 0x002fea0003800000 */
[----:B------:R-:W-:Y:S01]  /*0d80*/  UMOV UR7, 0x400 ;  /* 0x0000040000077882 */ /* 0x000fe20000000000 */
[----:B------:R-:W-:Y:S01]  /*0d90*/  UMOV UR6, 0x1 ;  /* 0x0000000100067882 */ /* 0x000fe20000000000 */
[----:B------:R-:W-:Y:S01]  /*0da0*/  UMOV UR5, 0x80 ;  /* 0x0000008000057882 */ /* 0x000fe20000000000 */
[----:B------:R-:W-:Y:S02]  /*0db0*/  ULEA UR7, UR46, UR7, 0x18 ;  /* 0x000000072e077291 */ /* 0x000fe4000f8ec0ff */
[----:B------:R-:W-:-:S04]  /*0dc0*/  UIADD3 UR8, UPT, UPT, -UR6, 0x100000, URZ ;  /* 0x0010000006087890 */ /* 0x000fc8000fffe1ff */
[----:B------:R-:W-:Y:S02]  /*0dd0*/  USHF.L.U32 UR9, UR8, 0xb, URZ ;  /* 0x0000000b08097899 */ /* 0x000fe400080006ff */
[----:B------:R-:W-:Y:S02]  /*0de0*/  USHF.L.U32 UR8, UR8, 0x1, URZ ;  /* 0x0000000108087899 */ /* 0x000fe400080006ff */
[----:B------:R-:W-:-:S04]  /*0df0*/  UIADD3 UR10, UPT, UPT, -UR5, 0x100000, URZ ;  /* 0x00100000050a7890 */ /* 0x000fc8000fffe1ff */
[----:B------:R-:W-:Y:S02]  /*0e00*/  USHF.L.U32 UR11, UR10, 0xb, URZ ;  /* 0x0000000b0a0b7899 */ /* 0x000fe400080006ff */
[----:B------:R-:W-:Y:S01]  /*0e10*/  USHF.L.U32 UR10, UR10, 0x1, URZ ;  /* 0x000000010a0a7899 */ /* 0x000fe200080006ff */
[----:B------:R-:W-:Y:S01]  /*0e20*/  ELECT P0, URZ, PT ;  /* 0x0000000000ff782f */ /* 0x000fe20003800000 */
[----:B------:R-:W1:Y:S02]  /*0e30*/  FENCE.VIEW.ASYNC.S ;  /* 0x00000000000073c6 */ /* 0x000e640000000000 */
[----:B-1----:R1:W2:Y:S08]  /*0e40*/  SYNCS.EXCH.64 URZ, [UR7+0x1f0], UR8 ;  /* 0x0001f00807ff75b2 */ /* 0x0022b00008000100 */
[----:B------:R1:W1:Y:S01]  /*0e50*/  SYNCS.EXCH.64 URZ, [UR7+0x200], UR10 ;  /* 0x0002000a07ff75b2 */ /* 0x0002620008000100 */
[----:B------:R1:W1:Y:S01]  /*0e60*/  SYNCS.EXCH.64 URZ, [UR7+0x1f8], UR8 ;  /* 0x0001f80807ff75b2 */ /* 0x0002620008000100 */
[----:B------:R1:W1:Y:S01]  /*0e70*/  SYNCS.EXCH.64 URZ, [UR7+0x208], UR10 ;  /* 0x0002080a07ff75b2 */ /* 0x0002620008000100 */
[----:B------:R-:W-:Y:S01]  /*0e80*/  NOP ;  /* 0x0000000000007918 */ /* 0x000fe20000000000 */
.L_x_14:
[----:B------:R-:W3:Y:S01]  /*0e90*/  LDCU UR5, c[0x0][0x36c] ;  /* 0x00006d80ff0577ac */ /* 0x000ee20008000800 */
[----:B------:R-:W-:Y:S01]  /*0ea0*/  ISETP.NE.OR P6, PT, R0, 0x2, !P6 ;  /* 0x000000020000780c */ /* 0x000fe200077c5670 */
[----:B------:R-:W-:Y:S01]  /*0eb0*/  NOP ;  /* 0x0000000000007918 */ /* 0x000fe20000000000 */
[----:B------:R-:W-:Y:S01]  /*0ec0*/  LOP3.LUT R8, R77, 0x1f, RZ, 0xc0, !PT ;  /* 0x0000001f4d087812 */ /* 0x000fe200078ec0ff */
[----:B------:R-:W-:Y:S02]  /*0ed0*/  UISETP.NE.AND UP5, UPT, UR4, 0x2, UPT ;  /* 0x000000020400788c */ /* 0x000fe4000bfa5270 */
[----:B------:R-:W-:Y:S02]  /*0ee0*/  UISETP.NE.AND UP4, UPT, UR4, URZ, UPT ;  /* 0x000000ff0400728c */ /* 0x000fe4000bf85270 */
[----:B---3--:R-:W-:-:S09]  /*0ef0*/  UISETP.EQ.U32.AND UP1, UPT, UR5, 0x1, UPT ;  /* 0x000000010500788c */ /* 0x008fd2000bf22070 */
[----:B------:R-:W-:Y:S05]  /*0f00*/  BRA.U !UP1, `(.L_x_15) ;  /* 0x0000000109087547 */ /* 0x000fea000b800000 */
[----:B-12-4-:R-:W-:Y:S01]  /*0f10*/  UCGABAR_ARV ;  /* 0x00000000000079c7 */ /* 0x016fe20008000000 */
[----:B------:R-:W-:Y:S05]  /*0f20*/  BRA `(.L_x_16) ;  /* 0x0000000000047947 */ /* 0x000fea0003800000 */
.L_x_15:
[----:B-12-4-:R-:W-:Y:S01]  /*0f30*/  NOP ;  /* 0x0000000000007918 */ /* 0x016fe20000000000 */
.L_x_16:
[----:B------:R-:W1:Y:S01]  /*0f40*/  S2R R18, SR_CTAID.Y ;  /* 0x0000000000127919 */ /* 0x000e620000002600 */
[----:B------:R-:W2:Y:S01]  /*0f50*/  S2UR UR6, SR_CTAID.X ;  /* 0x00000000000679c3 */ /* 0x000ea20000002500 */
[----:B------:R-:W-:-:S05]  /*0f60*/  CS2R.32 R64, SR_CgaSize ;  /* 0x0000000000407805 */ /* 0x000fca0000008a00 */
[----:B------:R-:W-:-:S05]  /*0f70*/  IMAD R64, R64, -0xa0, RZ ;  /* 0xffffff6040407824 */ /* 0x000fca00078e02ff */
[----:B------:R-:W-:-:S14]  /*0f80*/  R2UR UR7, R64 ;  /* 0x00000000400772ca */ /* 0x000fdc00000e0000 */
[----:B------:R-:W3:Y:S01]  /*0f90*/  LDCU UR7, c[0x0][UR7+0x2b0] ;  /* 0x00005600070777ac */ /* 0x000ee20008000800 */
[----:B------:R-:W-:-:S05]  /*0fa0*/  CS2R.32 R64, SR_CgaSize ;  /* 0x0000000000407805 */ /* 0x000fca0000008a00 */
[----:B------:R-:W-:-:S05]  /*0fb0*/  IMAD R64, R64, -0xa0, RZ ;  /* 0xffffff6040407824 */ /* 0x000fca00078e02ff */
[----:B------:R-:W-:-:S14]  /*0fc0*/  R2UR UR5, R64 ;  /* 0x00000000400572ca */ /* 0x000fdc00000e0000 */
[----:B------:R-:W4:Y:S01]  /*0fd0*/  LDCU UR5, c[0x0][UR5+0x2b4] ;  /* 0x00005680050577ac */ /* 0x000f220008000800 */
[----:B------:R-:W4:Y:S01]  /*0fe0*/  LDC R11, c[0x0][0xc24] ;  /* 0x00030900ff0b7b82 */ /* 0x000f220000000800 */
[----:B------:R-:W-:Y:S02]  /*0ff0*/  USHF.L.U32 UR44, UR46, 0xa, URZ ;  /* 0x0000000a2e2c7899 */ /* 0x000fe400080006ff */
[----:B------:R-:W-:Y:S02]  /*1000*/  USHF.L.U32 UR24, UR46, 0x4, URZ ;  /* 0x000000042e187899 */ /* 0x000fe400080006ff */
[----:B------:R-:W-:Y:S02]  /*1010*/  ULOP3.LUT UR44, UR44, 0x400, URZ, 0xc0, !UPT ;  /* 0x000004002c2c7892 */ /* 0x000fe4000f8ec0ff */
[----:B------:R-:W-:Y:S01]  /*1020*/  ULOP3.LUT UR24, UR24, 0x10, URZ, 0xc0, !UPT ;  /* 0x0000001018187892 */ /* 0x000fe2000f8ec0ff */
[----:B------:R-:W-:-:S05]  /*1030*/  CS2R.32 R5, SR_CgaSize ;  /* 0x0000000000057805 */ /* 0x000fca0000008a00 */
[----:B------:R-:W-:-:S06]  /*1040*/  IMAD R5, R5, -0xa0, RZ ;  /* 0xffffff6005057824 */ /* 0x000fcc00078e02ff */
[----:B------:R-:W4:Y:S01]  /*1050*/  LDC R5, c[0x0][R5+0x2a0] ;  /* 0x0000a80005057b82 */ /* 0x000f220000000800 */
[----:B------:R-:W-:Y:S01]  /*1060*/  UISETP.NE.AND UP2, UPT, UR4, 0x2, UPT ;  /* 0x000000020400788c */ /* 0x000fe2000bf45270 */
[----:B--2---:R-:W-:Y:S02]  /*1070*/  I2FP.F32.U32 R64, UR6 ;  /* 0x0000000600407c45 */ /* 0x004fe40008201000 */
[----:B------:R-:W-:-:S05]  /*1080*/  CS2R.32 R58, SR_CgaSize ;  /* 0x00000000003a7805 */ /* 0x000fca0000008a00 */
[----:B------:R-:W-:-:S06]  /*1090*/  IMAD R58, R58, -0xa0, RZ ;  /* 0xffffff603a3a7824 */ /* 0x000fcc00078e02ff */
[----:B------:R-:W2:Y:S01]  /*10a0*/  LDC R58, c[0x0][R58+0x2a4] ;  /* 0x0000a9003a3a7b82 */ /* 0x000ea20000000800 */
[----:B------:R-:W-:Y:S01]  /*10b0*/  MOV R19, UR6 ;  /* 0x0000000600137c02 */ /* 0x000fe20008000f00 */
[----:B---3--:R-:W-:Y:S01]  /*10c0*/  FMUL R64, R64, UR7 ;  /* 0x0000000740407c20 */ /* 0x008fe20008400000 */
[----:B-1----:R-:W-:-:S05]  /*10d0*/  I2FP.F32.U32 R0, R18 ;  /* 0x0000001200007245 */ /* 0x002fca0000201000 */
[----:B------:R-:W1:Y:S01]  /*10e0*/  S2UR UR47, SR_CTAID.Z ;  /* 0x00000000002f79c3 */ /* 0x000e620000002700 */
[----:B----4-:R-:W-:Y:S01]  /*10f0*/  ISETP.GE.AND P0, PT, R11, 0x1, PT ;  /* 0x000000010b00780c */ /* 0x010fe20003f06270 */
[----:B------:R-:W3:Y:S01]  /*1100*/  F2I.U32.TRUNC.NTZ R64, R64 ;  /* 0x0000004000407305 */ /* 0x000ee2000020f000 */
[----:B------:R-:W-:Y:S01]  /*1110*/  FMUL R0, R0, UR5 ;  /* 0x0000000500007c20 */ /* 0x000fe20008400000 */
[----:B------:R-:W4:Y:S04]  /*1120*/  LDCU UR5, c[0x0][0xc30] ;  /* 0x00018600ff0577ac */ /* 0x000f280008000800 */
[----:B------:R-:W1:Y:S02]  /*1130*/  LDC R26, c[0x0][0xc24] ;  /* 0x00030900ff1a7b82 */ /* 0x000e640000000800 */
[----:B------:R-:W4:Y:S01]  /*1140*/  F2I.U32.TRUNC.NTZ R3, R0 ;  /* 0x0000000000037305 */ /* 0x000f22000020f000 */
[----:B---3--:R-:W-:-:S05]  /*1150*/  IADD3 R64, PT, PT, -R64, RZ, RZ ;  /* 0x000000ff40407210 */ /* 0x008fca0007ffe1ff */
[----:B------:R-:W-:Y:S01]  /*1160*/  IMAD R64, R5, R64, UR6 ;  /* 0x0000000605407e24 */ /* 0x000fe2000f8e0240 */
[----:B----4-:R-:W-:Y:S02]  /*1170*/  IADD3 R3, PT, PT, -R3, RZ, RZ ;  /* 0x000000ff03037210 */ /* 0x010fe40007ffe1ff */
[----:B------:R-:W-:-:S03]  /*1180*/  PRMT R0, RZ, 0x7610, R0 ;  /* 0x00007610ff007816 */ /* 0x000fc60000000000 */
[----:B--2---:R-:W-:Y:S01]  /*1190*/  IMAD R58, R58, R3, R18 ;  /* 0x000000033a3a7224 */ /* 0x004fe200078e0212 */
[----:B------:R-:W-:Y:S06]  /*11a0*/  BRA.U UP4, `(.L_x_17) ;  /* 0x0000000104207547 */ /* 0x000fec000b800000 */
[C---:B------:R-:W-:Y:S02]  /*11b0*/  ISETP.NE.AND P3, PT, R58.reuse, RZ, PT ;  /* 0x000000ff3a00720c */ /* 0x040fe40003f65270 */
[----:B------:R-:W-:Y:S02]  /*11c0*/  ISETP.NE.AND P1, PT, R58, RZ, PT ;  /* 0x000000ff3a00720c */ /* 0x000fe40003f25270 */
[C---:B------:R-:W-:Y:S02]  /*11d0*/  ISETP.NE.AND P2, PT, R64.reuse, 0x1, PT ;  /* 0x000000014000780c */ /* 0x040fe40003f45270 */
[----:B------:R-:W-:Y:S02]  /*11e0*/  SEL R0, RZ, 0x2, P3 ;  /* 0x00000002ff007807 */ /* 0x000fe40001800000 */
[----:B------:R-:W-:Y:S02]  /*11f0*/  ISETP.EQ.OR P1, PT, R64, RZ, !P1 ;  /* 0x000000ff4000720c */ /* 0x000fe40004f22670 */
[----:B------:R-:W-:-:S02]  /*1200*/  SEL R0, R0, 0x2, P2 ;  /* 0x0000000200007807 */ /* 0x000fc40001000000 */
[----:B------:R-:W-:-:S05]  /*1210*/  SEL R3, RZ, 0x1, !P1 ;  /* 0x00000001ff037807 */ /* 0x000fca0004800000 */
[----:B------:R-:W-:Y:S02]  /*1220*/  IMAD.IADD R0, R3, 0x1, R0 ;  /* 0x0000000103007824 */ /* 0x000fe400078e0200 */
.L_x_17:
[----:B------:R-:W-:Y:S05]  /*1230*/  @!P0 BRA `(.L_x_18) ;  /* 0x0000000000b88947 */ /* 0x000fea0003800000 */
[----:B------:R-:W2:Y:S01]  /*1240*/  LDC.64 R4, c[0x0][0xc18] ;  /* 0x00030600ff047b82 */ /* 0x000ea20000000a00 */
[----:B------:R-:W-:-:S07]  /*1250*/  ISETP.NE.AND P0, PT, R11, 0x1, PT ;  /* 0x000000010b00780c */ /* 0x000fce0003f05270 */
[----:B------:R-:W3:Y:S08]  /*1260*/  LDC R10, c[0x0][0xc0c] ;  /* 0x00030300ff0a7b82 */ /* 0x000ef00000000800 */
[----:B------:R-:W4:Y:S08]  /*1270*/  LDC R13, c[0x0][0x370] ;  /* 0x0000dc00ff0d7b82 */ /* 0x000f300000000800 */
[----:B------:R-:W1:Y:S01]  /*1280*/  LDC R12, c[0x0][0x374] ;  /* 0x0000dd00ff0c7b82 */ /* 0x000e620000000800 */
[----:B--2---:R-:W-:-:S07]  /*1290*/  ISETP.NE.AND P1, PT, R4, 0x1, PT ;  /* 0x000000010400780c */ /* 0x004fce0003f25270 */
[----:B------:R-:W4:Y:S01]  /*12a0*/  LDC.64 R6, c[0x0][0xc10] ;  /* 0x00030400ff067b82 */ /* 0x000f220000000a00 */
[----:B---3--:R-:W-:-:S07]  /*12b0*/  ISETP.NE.AND P2, PT, R10, 0x1, PT ;  /* 0x000000010a00780c */ /* 0x008fce0003f45270 */
[----:B------:R-:W2:Y:S08]  /*12c0*/  LDC R9, c[0x0][0xc20] ;  /* 0x00030800ff097b82 */ /* 0x000eb00000000800 */
[----:B------:R-:W3:Y:S01]  /*12d0*/  LDC.64 R2, c[0x0][0xc28] ;  /* 0x00030a00ff027b82 */ /* 0x000ee20000000a00 */
[----:B-1----:R-:W-:-:S04]  /*12e0*/  IMAD.HI.U32 R14, R12, R5, RZ ;  /* 0x000000050c0e7227 */ /* 0x002fc800078e00ff */
[----:B----4-:R-:W-:-:S04]  /*12f0*/  IMAD.HI.U32 R16, R13, R6, RZ ;  /* 0x000000060d107227 */ /* 0x010fc800078e00ff */
[----:B------:R-:W-:Y:S01]  /*1300*/  IMAD.HI.U32 R20, R19, R6, RZ ;  /* 0x0000000613147227 */ /* 0x000fe200078e00ff */
[----:B------:R-:W-:Y:S02]  /*1310*/  @P2 SHF.R.U32.HI R13, RZ, R7, R16 ;  /* 0x00000007ff0d2219 */ /* 0x000fe40000011610 */
[----:B--2---:R-:W-:Y:S01]  /*1320*/  @P1 SHF.R.U32.HI R12, RZ, R9, R14 ;  /* 0x00000009ff0c1219 */ /* 0x004fe2000001160e */
[----:B------:R-:W-:Y:S01]  /*1330*/  IMAD.HI.U32 R16, R18, R5, RZ ;  /* 0x0000000512107227 */ /* 0x000fe200078e00ff */
[----:B------:R-:W-:-:S04]  /*1340*/  SHF.R.U32.HI R20, RZ, R7, R20 ;  /* 0x00000007ff147219 */ /* 0x000fc80000011614 */
[----:B------:R-:W-:Y:S01]  /*1350*/  SHF.R.U32.HI R9, RZ, R9, R16 ;  /* 0x00000009ff097219 */ /* 0x000fe20000011610 */
[----:B---3--:R-:W-:Y:S01]  /*1360*/  IMAD.HI.U32 R14, R12, R2, RZ ;  /* 0x000000020c0e7227 */ /* 0x008fe200078e00ff */
[----:B------:R-:W-:Y:S02]  /*1370*/  SEL R5, R19, R20, !P2 ;  /* 0x0000001413057207 */ /* 0x000fe40005000000 */
[----:B------:R-:W-:Y:S01]  /*1380*/  SEL R9, R18, R9, !P1 ;  /* 0x0000000912097207 */ /* 0x000fe20004800000 */
[----:B------:R-:W-:Y:S01]  /*1390*/  IMAD.HI.U32 R6, R13, R2, RZ ;  /* 0x000000020d067227 */ /* 0x000fe200078e00ff */
[-C--:B------:R-:W-:Y:S02]  /*13a0*/  @P0 SHF.R.U32.HI R12, RZ, R3.reuse, R14 ;  /* 0x00000003ff0c0219 */ /* 0x080fe4000001160e */
[----:B------:R-:W-:Y:S02]  /*13b0*/  IADD3 R7, PT, PT, -R9, RZ, RZ ;  /* 0x000000ff09077210 */ /* 0x000fe40007ffe1ff */
[----:B------:R-:W-:Y:S01]  /*13c0*/  @P0 SHF.R.U32.HI R13, RZ, R3, R6 ;  /* 0x00000003ff0d0219 */ /* 0x000fe20000011606 */
[----:B------:R-:W-:-:S02]  /*13d0*/  IMAD R12, R12, R11, RZ ;  /* 0x0000000b0c0c7224 */ /* 0x000fc400078e02ff */
[----:B------:R-:W-:Y:S02]  /*13e0*/  IMAD R7, R4, R7, R18 ;  /* 0x0000000704077224 */ /* 0x000fe400078e0212 */
[----:B------:R-:W-:Y:S01]  /*13f0*/  IMAD R6, R13, R11, RZ ;  /* 0x0000000b0d067224 */ /* 0x000fe200078e02ff */
[----:B------:R-:W-:-:S04]  /*1400*/  ISETP.GE.AND P1, PT, R9, R12, PT ;  /* 0x0000000c0900720c */ /* 0x000fc80003f26270 */
[----:B------:R-:W-:Y:S01]  /*1410*/  ISETP.GE.OR P1, PT, R5, R6, P1 ;  /* 0x000000060500720c */ /* 0x000fe20000f26670 */
[----:B------:R-:W-:-:S05]  /*1420*/  IMAD.HI.U32 R6, R9, R2, RZ ;  /* 0x0000000209067227 */ /* 0x000fca00078e00ff */
[----:B------:R-:W-:-:S04]  /*1430*/  SHF.R.U32.HI R6, RZ, R3, R6 ;  /* 0x00000003ff067219 */ /* 0x000fc80000011606 */
[----:B------:R-:W-:-:S03]  /*1440*/  SEL R6, R9, R6, !P0 ;  /* 0x0000000609067207 */ /* 0x000fc60004000000 */
[----:B------:R-:W-:Y:S01]  /*1450*/  @!P1 IMAD.HI.U32 R12, R5, R2, RZ ;  /* 0x00000002050c9227 */ /* 0x000fe200078e00ff */
[----:B------:R-:W-:-:S04]  /*1460*/  IADD3 R2, PT, PT, -R6, RZ, RZ ;  /* 0x000000ff06027210 */ /* 0x000fc80007ffe1ff */
[----:B------:R-:W-:Y:S01]  /*1470*/  @!P1 SHF.R.U32.HI R12, RZ, R3, R12 ;  /* 0x00000003ff0c9219 */ /* 0x000fe2000001160c */
[----:B------:R-:W-:-:S03]  /*1480*/  IMAD R2, R11, R2, R9 ;  /* 0x000000020b027224 */ /* 0x000fc600078e0209 */
[----:B------:R-:W-:-:S05]  /*1490*/  @!P1 SEL R3, R5, R12, !P0 ;  /* 0x0000000c05039207 */ /* 0x000fca0004000000 */
[--C-:B------:R-:W-:Y:S02]  /*14a0*/  @!P1 IMAD.IADD R6, R6, 0x1, -R3.reuse ;  /* 0x0000000106069824 */ /* 0x100fe400078e0a03 */
[----:B------:R-:W-:Y:S01]  /*14b0*/  @!P1 IMAD R3, R2, R13, R3 ;  /* 0x0000000d02039224 */ /* 0x000fe200078e0203 */
[----:B------:R-:W-:Y:S01]  /*14c0*/  IADD3 R2, PT, PT, -R5, RZ, RZ ;  /* 0x000000ff05027210 */ /* 0x000fe20007ffe1ff */
[----:B------:R-:W-:Y:S02]  /*14d0*/  @!P1 IMAD R9, R6, R11, R5 ;  /* 0x0000000b06099224 */ /* 0x000fe400078e0205 */
[----:B------:R-:W-:Y:S02]  /*14e0*/  @!P1 IMAD.MOV.U32 R5, RZ, RZ, R3 ;  /* 0x000000ffff059224 */ /* 0x000fe400078e0003 */
[----:B------:R-:W-:Y:S02]  /*14f0*/  IMAD R2, R10, R2, R19 ;  /* 0x000000020a027224 */ /* 0x000fe400078e0213 */
[----:B------:R-:W-:-:S02]  /*1500*/  IMAD R18, R9, R4, R7 ;  /* 0x0000000409127224 */ /* 0x000fc400078e0207 */
[----:B------:R-:W-:Y:S02]  /*1510*/  IMAD R19, R5, R10, R2 ;  /* 0x0000000a05137224 */ /* 0x000fe400078e0202 */
.L_x_18:
[----:B------:R-:W-:-:S09]  /*1520*/  UISETP.NE.AND UP3, UPT, UR5, 0x1, UPT ;  /* 0x000000010500788c */ /* 0x000fd2000bf65270 */
[----:B------:R-:W-:Y:S05]  /*1530*/  BRA.U UP3, `(.L_x_19) ;  /* 0x0000000103407547 */ /* 0x000fea000b800000 */
[----:B------:R-:W2:Y:S08]  /*1540*/  LDC.64 R4, c[0x0][0xc10] ;  /* 0x00030400ff047b82 */ /* 0x000eb00000000a00 */
[----:B------:R-:W3:Y:S08]  /*1550*/  LDC.64 R2, c[0x0][0xc18] ;  /* 0x00030600ff027b82 */ /* 0x000ef00000000a00 */
[----:B------:R-:W4:Y:S08]  /*1560*/  LDC R6, c[0x0][0xc20] ;  /* 0x00030800ff067b82 */ /* 0x000f300000000800 */
[----:B------:R-:W1:Y:S01]  /*1570*/  LDC R10, c[0x0][0xc0c] ;  /* 0x00030300ff0a7b82 */ /* 0x000e620000000800 */
[----:B--2---:R-:W-:-:S05]  /*1580*/  IMAD.HI.U32 R4, R19, R4, RZ ;  /* 0x0000000413047227 */ /* 0x004fca00078e00ff */
[----:B------:R-:W-:Y:S01]  /*1590*/  SHF.R.U32.HI R4, RZ, R5, R4 ;  /* 0x00000005ff047219 */ /* 0x000fe20000011604 */
[----:B---3--:R-:W-:Y:S01]  /*15a0*/  IMAD.HI.U32 R3, R18, R3, RZ ;  /* 0x0000000312037227 */ /* 0x008fe200078e00ff */
[----:B------:R-:W-:-:S04]  /*15b0*/  ISETP.NE.AND P0, PT, R2, 0x1, PT ;  /* 0x000000010200780c */ /* 0x000fc80003f05270 */
[----:B----4-:R-:W-:-:S04]  /*15c0*/  SHF.R.U32.HI R3, RZ, R6, R3 ;  /* 0x00000006ff037219 */ /* 0x010fc80000011603 */
[----:B------:R-:W-:Y:S02]  /*15d0*/  SEL R3, R18, R3, !P0 ;  /* 0x0000000312037207 */ /* 0x000fe40004000000 */
[----:B-1----:R-:W-:-:S04]  /*15e0*/  ISETP.NE.AND P1, PT, R10, 0x1, PT ;  /* 0x000000010a00780c */ /* 0x002fc80003f25270 */
[----:B------:R-:W-:-:S05]  /*15f0*/  SEL R4, R19, R4, !P1 ;  /* 0x0000000413047207 */ /* 0x000fca0004800000 */
[----:B------:R-:W-:Y:S02]  /*1600*/  IMAD.IADD R5, R3, 0x1, -R4 ;  /* 0x0000000103057824 */ /* 0x000fe400078e0a04 */
[----:B------:R-:W-:Y:S02]  /*1610*/  IMAD.IADD R3, R4, 0x1, -R3 ;  /* 0x0000000104037824 */ /* 0x000fe400078e0a03 */
[----:B------:R-:W-:Y:S02]  /*1620*/  IMAD R19, R5, R10, R19 ;  /* 0x0000000a05137224 */ /* 0x000fe400078e0213 */
[----:B------:R-:W-:Y:S02]  /*1630*/  IMAD R18, R3, R2, R18 ;  /* 0x0000000203127224 */ /* 0x000fe400078e0212 */
.L_x_19:
[----:B------:R-:W-:Y:S05]  /*1640*/  BRA.U !UP1, `(.L_x_20) ;  /* 0x00000001090c7547 */ /* 0x000fea000b800000 */
[----:B------:R-:W-:Y:S01]  /*1650*/  UCGABAR_WAIT ;  /* 0x0000000000007dc7 */ /* 0x000fe20008000000 */
[----:B------:R-:W-:Y:S01]  /*1660*/  CCTL.IVALL ;  /* 0x00000000ff00798f */ /* 0x000fe20002000000 */
[----:B------:R-:W-:Y:S05]  /*1670*/  BRA `(.L_x_21) ;  /* 0x0000000000047947 */ /* 0x000fea0003800000 */
.L_x_20:
[----:B------:R-:W-:Y:S06]  /*1680*/  BAR.SYNC.DEFER_BLOCKING 0x0 ;  /* 0x0000000000007b1d */ /* 0x000fec0000010000 */
.L_x_21:
[----:B------:R-:W-:Y:S05]  /*1690*/  BRA.U UP2, `(.L_x_22) ;  /* 0x0000002902187547 */ /* 0x000fea000b800000 */
[----:B------:R-:W2:Y:S01]  /*16a0*/  LDCU UR50, c[0x0][0x394] ;  /* 0x00007280ff3277ac */ /* 0x000ea20008000800 */
[----:B------:R-:W3:Y:S01]  /*16b0*/  LDC R2, c[0x0][0x5d8] ;  /* 0x00017600ff027b82 */ /* 0x000ee20000000800 */
[----:B------:R-:W-:Y:S01]  /*16c0*/  PLOP3.LUT P4, PT, PT, PT, UP6, 0x80, 0x8 ;  /* 0x000000000008781c */ /* 0x000fe20003f8f068 */
[----:B------:R-:W-:Y:S01]  /*16d0*/  IMAD.MOV.U32 R10, RZ, RZ, 0x1 ;  /* 0x00000001ff0a7424 */ /* 0x000fe200078e00ff */
[----:B------:R-:W-:Y:S01]  /*16e0*/  UISETP.NE.AND UP0, UPT, UR4, URZ, UPT ;  /* 0x000000ff0400728c */ /* 0x000fe2000bf05270 */
[----:B------:R-:W-:Y:S01]  /*16f0*/  ISETP.EQ.OR P5, PT, R8, RZ, P6 ;  /* 0x000000ff0800720c */ /* 0x000fe200037a2670 */
[----:B-1----:R-:W-:Y:S01]  /*1700*/  USEL UR47, URZ, 0x1, UP5 ;  /* 0x00000001ff2f7887 */ /* 0x002fe2000a800000 */
[----:B------:R-:W-:Y:S01]  /*1710*/  PLOP3.LUT P4, PT, P4, PT, PT, 0x8, 0x80 ;  /* 0x000000000080781c */ /* 0x000fe2000278e170 */
[----:B------:R-:W-:Y:S01]  /*1720*/  IMAD.MOV.U32 R8, RZ, RZ, RZ ;  /* 0x000000ffff087224 */ /* 0x000fe200078e00ff */
[----:B------:R-:W1:Y:S01]  /*1730*/  LDC R9, c[0x0][0x370] ;  /* 0x0000dc00ff097b82 */ /* 0x000e620000000800 */
[----:B------:R-:W4:Y:S01]  /*1740*/  LDCU.64 UR54, c[0x0][0x348] ;  /* 0x00006900ff3677ac */ /* 0x000f220008000a00 */
[----:B------:R-:W-:Y:S01]  /*1750*/  USEL UR47, UR47, 0x2, UP0 ;  /* 0x000000022f2f7887 */ /* 0x000fe20008000000 */
[----:B------:R-:W-:-:S05]  /*1760*/  UMOV UR48, URZ ;  /* 0x000000ff00307c82 */ /* 0x000fca0008000000 */
[----:B------:R-:W1:Y:S01]  /*1770*/  LDC R0, c[0x0][0x374] ;  /* 0x0000dd00ff007b82 */ /* 0x000e620000000800 */
[----:B--2---:R-:W-:Y:S02]  /*1780*/  UIADD3 UR5, UPT, UPT, UR50, 0x1f, URZ ;  /* 0x0000001f32057890 */ /* 0x004fe4000fffe0ff */
[----:B------:R-:W-:Y:S02]  /*1790*/  UIADD3 UR4, UPT, UPT, UR50, -0x1, URZ ;  /* 0xffffffff32047890 */ /* 0x000fe4000fffe0ff */
[----:B------:R-:W-:Y:S02]  /*17a0*/  USHF.R.S32.HI UR52, URZ, 0x1f, UR5 ;  /* 0x0000001fff347899 */ /* 0x000fe40008011405 */
[----:B------:R-:W-:Y:S01]  /*17b0*/  UISETP.GE.U32.AND UP2, UPT, UR4, -0x3f, UPT ;  /* 0xffffffc10400788c */ /* 0x000fe2000bf46070 */
[----:B---3--:R-:W-:Y:S01]  /*17c0*/  VIADD R2, R2, 0x3f ;  /* 0x0000003f02027836 */ /* 0x008fe20000000000 */
[----:B------:R-:W-:Y:S02]  /*17d0*/  ULEA.HI UR52, UR52, UR5, URZ, 0x5 ;  /* 0x0000000534347291 */ /* 0x000fe4000f8f28ff */
[----:B------:R-:W-:-:S02]  /*17e0*/  UIADD3 UR50, UPT, UPT, UR50, 0x3e, URZ ;  /* 0x0000003e32327890 */ /* 0x000fc4000fffe0ff */
[----:B------:R-:W-:Y:S01]  /*17f0*/  USHF.R.S32.HI UR52, URZ, 0x5, UR52 ;  /* 0x00000005ff347899 */ /* 0x000fe20008011434 */
[----:B------:R-:W-:-:S03]  /*1800*/  SHF.R.S32.HI R15, RZ, 0x1f, R2 ;  /* 0x0000001fff0f7819 */ /* 0x000fc60000011402 */
[----:B------:R-:W-:Y:S01]  /*1810*/  UISETP.LT.U32.AND UP1, UPT, UR52, 0x1a, UPT ;  /* 0x0000001a3400788c */ /* 0x000fe2000bf21070 */
[----:B------:R-:W-:-:S03]  /*1820*/  LEA.HI R15, R15, R2, RZ, 0x6 ;  /* 0x000000020f0f7211 */ /* 0x000fc600078f30ff */
[----:B------:R-:W-:Y:S01]  /*1830*/  USEL UR51, UR52, 0x1a, UP1 ;  /* 0x0000001a34337887 */ /* 0x000fe20008800000 */
[----:B------:R-:W-:-:S03]  /*1840*/  SHF.R.S32.HI R15, RZ, 0x6, R15 ;  /* 0x00000006ff0f7819 */ /* 0x000fc6000001140f */
[----:B------:R-:W-:Y:S02]  /*1850*/  UIADD3 UR46, UPT, UPT, UR51, -0x1, URZ ;  /* 0xffffffff332e7890 */ /* 0x000fe4000fffe0ff */
[----:B------:R-:W-:Y:S02]  /*1860*/  @UP2 UIADD3 UR46, UPT, UPT, UR51, URZ, URZ ;  /* 0x000000ff332e2290 */ /* 0x000fe4000fffe0ff */
[----:B------:R-:W-:Y:S02]  /*1870*/  UIADD3 UR49, UPT, UPT, UR52, -UR51, URZ ;  /* 0x8000003334317290 */ /* 0x000fe4000fffe0ff */
[----:B-1--4-:R-:W-:-:S12]  /*1880*/  UIADD3 UR46, UPT, UPT, UR46, 0x1, URZ ;  /* 0x000000012e2e7890 */ /* 0x012fd8000fffe0ff */
.L_x_40:
[-C--:B------:R-:W-:Y:S01]  /*1890*/  IABS R5, R15.reuse ;  /* 0x0000000f00057213 */ /* 0x080fe20000000000 */
[----:B-1----:R-:W1:Y:S01]  /*18a0*/  LDC R7, c[0x0][0x5dc] ;  /* 0x00017700ff077b82 */ /* 0x002e620000000800 */
[----:B------:R-:W-:Y:S01]  /*18b0*/  IABS R2, R18 ;  /* 0x0000001200027213 */ /* 0x000fe20000000000 */
[----:B------:R-:W-:Y:S01]  /*18c0*/  UMOV UR4, 0x400 ;  /* 0x0000040000047882 */ /* 0x000fe20000000000 */
[----:B------:R-:W2:Y:S01]  /*18d0*/  I2F.RP R6, R5 ;  /* 0x0000000500067306 */ /* 0x000ea20000209400 */
[----:B------:R-:W-:Y:S01]  /*18e0*/  IABS R3, R15 ;  /* 0x0000000f00037213 */ /* 0x000fe20000000000 */
[----:B------:R-:W-:Y:S01]  /*18f0*/  UISETP.GE.U32.AND UP0, UPT, UR50, 0x3f, UPT ;  /* 0x0000003f3200788c */ /* 0x000fe2000bf06070 */
[----:B------:R-:W-:Y:S01]  /*1900*/  R2UR UR38, R19 ;  /* 0x00000000132672ca */ /* 0x000fe200000e0000 */
[----:B------:R-:W-:Y:S01]  /*1910*/  UMOV UR25, URZ ;  /* 0x000000ff00197c82 */ /* 0x000fe20008000000 */
[----:B------:R-:W-:Y:S01]  /*1920*/  IADD3 R3, PT, PT, RZ, -R3, RZ ;  /* 0x80000003ff037210 */ /* 0x000fe20007ffe0ff */
[----:B------:R-:W3:Y:S02]  /*1930*/  S2UR UR45, SR_CgaCtaId ;  /* 0x00000000002d79c3 */ /* 0x000ee40000008800 */
[----:B--2---:R-:W2:Y:S08]  /*1940*/  MUFU.RCP R20, R6 ;  /* 0x0000000600147308 */ /* 0x004eb00000001000 */
[----:B------:R-:W-:Y:S01]  /*1950*/  USHF.L.U32 UR38, UR38, 0x6, URZ ;  /* 0x0000000626267899 */ /* 0x000fe200080006ff */
[----:B-1----:R-:W-:-:S04]  /*1960*/  IABS R12, R7 ;  /* 0x00000007000c7213 */ /* 0x002fc80000000000 */
[----:B------:R-:W1:Y:S01]  /*1970*/  I2F.RP R6, R12 ;  /* 0x0000000c00067306 */ /* 0x000e620000209400 */
[----:B---3--:R-:W-:Y:S01]  /*1980*/  ULEA UR45, UR45, UR4, 0x18 ;  /* 0x000000042d2d7291 */ /* 0x008fe2000f8ec0ff */
[----:B--2---:R-:W-:-:S03]  /*1990*/  VIADD R20, R20, 0xffffffe ;  /* 0x0ffffffe14147836 */ /* 0x004fc60000000000 */
[----:B------:R-:W-:-:S03]  /*19a0*/  ULEA UR4, UR48, UR45, 0x3 ;  /* 0x0000002d30047291 */ /* 0x000fc6000f8e18ff */
[----:B------:R-:W2:Y:S08]  /*19b0*/  F2I.FTZ.U32.TRUNC.NTZ R21, R20 ;  /* 0x0000001400157305 */ /* 0x000eb0000021f000 */
[----:B-1----:R-:W1:Y:S01]  /*19c0*/  MUFU.RCP R6, R6 ;  /* 0x0000000600067308 */ /* 0x002e620000001000 */
[----:B--2---:R-:W-:Y:S02]  /*19d0*/  IMAD.MOV R4, RZ, RZ, -R21 ;  /* 0x000000ffff047224 */ /* 0x004fe400078e0a15 */
[----:B------:R-:W-:-:S02]  /*19e0*/  IMAD.MOV.U32 R20, RZ, RZ, RZ ;  /* 0x000000ffff147224 */ /* 0x000fc400078e00ff */
[----:B------:R-:W-:-:S04]  /*19f0*/  IMAD R17, R4, R5, RZ ;  /* 0x0000000504117224 */ /* 0x000fc800078e02ff */
[----:B------:R-:W-:-:S04]  /*1a00*/  IMAD.HI.U32 R17, R21, R17, R20 ;  /* 0x0000001115117227 */ /* 0x000fc800078e0014 */
[----:B-1----:R-:W-:Y:S02]  /*1a10*/  VIADD R16, R6, 0xffffffe ;  /* 0x0ffffffe06107836 */ /* 0x002fe40000000000 */
[----:B------:R-:W-:Y:S02]  /*1a20*/  IMAD.HI.U32 R4, R17, R2, RZ ;  /* 0x0000000211047227 */ /* 0x000fe400078e00ff */
[----:B------:R-:W1:Y:S02]  /*1a30*/  F2I.FTZ.U32.TRUNC.NTZ R17, R16 ;  /* 0x0000001000117305 */ /* 0x000e64000021f000 */
[----:B------:R-:W-:-:S05]  /*1a40*/  IMAD R2, R4, R3, R2 ;  /* 0x0000000304027224 */ /* 0x000fca00078e0202 */
[----:B------:R-:W-:Y:S01]  /*1a50*/  ISETP.GT.U32.AND P1, PT, R5, R2, PT ;  /* 0x000000020500720c */ /* 0x000fe20003f24070 */
[----:B-1----:R-:W-:Y:S02]  /*1a60*/  IMAD.MOV R3, RZ, RZ, -R17 ;  /* 0x000000ffff037224 */ /* 0x002fe400078e0a11 */
[----:B------:R-:W-:Y:S02]  /*1a70*/  IMAD.MOV.U32 R16, RZ, RZ, RZ ;  /* 0x000000ffff107224 */ /* 0x000fe400078e00ff */
[----:B------:R-:W-:-:S08]  /*1a80*/  IMAD R6, R3, R12, RZ ;  /* 0x0000000c03067224 */ /* 0x000fd000078e02ff */
[----:B------:R-:W-:Y:S01]  /*1a90*/  @!P1 IADD3 R4, PT, PT, R4, 0x1, RZ ;  /* 0x0000000104049810 */ /* 0x000fe20007ffe0ff */
[----:B------:R-:W-:Y:S01]  /*1aa0*/  @!P1 IMAD.IADD R2, R2, 0x1, -R5 ;  /* 0x0000000102029824 */ /* 0x000fe200078e0a05 */
[----:B------:R-:W-:Y:S01]  /*1ab0*/  ISETP.NE.AND P1, PT, R15, RZ, PT ;  /* 0x000000ff0f00720c */ /* 0x000fe20003f25270 */
[----:B------:R-:W-:-:S03]  /*1ac0*/  IMAD.HI.U32 R17, R17, R6, R16 ;  /* 0x0000000611117227 */ /* 0x000fc600078e0010 */
[----:B------:R-:W-:Y:S02]  /*1ad0*/  ISETP.GE.U32.AND P2, PT, R2, R5, PT ;  /* 0x000000050200720c */ /* 0x000fe40003f46070 */
[----:B------:R-:W-:Y:S01]  /*1ae0*/  LOP3.LUT R2, R18, R15, RZ, 0x3c, !PT ;  /* 0x0000000f12027212 */ /* 0x000fe200078e3cff */
[----:B------:R-:W1:Y:S03]  /*1af0*/  LDC R5, c[0x0][0x5e0] ;  /* 0x00017800ff057b82 */ /* 0x000e660000000800 */
[----:B------:R-:W-:-:S07]  /*1b00*/  ISETP.GE.AND P0, PT, R2, RZ, PT ;  /* 0x000000ff0200720c */ /* 0x000fce0003f06270 */
[----:B------:R-:W-:-:S06]  /*1b10*/  @P2 VIADD R4, R4, 0x1 ;  /* 0x0000000104042836 */ /* 0x000fcc0000000000 */
[----:B------:R-:W-:Y:S02]  /*1b20*/  @!P0 IADD3 R4, PT, PT, -R4, RZ, RZ ;  /* 0x000000ff04048210 */ /* 0x000fe40007ffe1ff */
[----:B------:R-:W-:-:S04]  /*1b30*/  @!P1 LOP3.LUT R4, RZ, R15, RZ, 0x33, !PT ;  /* 0x0000000fff049212 */ /* 0x000fc800078e33ff */
[----:B------:R-:W-:Y:S02]  /*1b40*/  IABS R3, R4 ;  /* 0x0000000400037213 */ /* 0x000fe40000000000 */
[----:B-1----:R-:W-:-:S03]  /*1b50*/  IABS R2, R5 ;  /* 0x0000000500027213 */ /* 0x002fc60000000000 */
[----:B------:R-:W-:Y:S01]  /*1b60*/  IMAD.MOV.U32 R14, RZ, RZ, R3 ;  /* 0x000000ffff0e7224 */ /* 0x000fe200078e0003 */
[----:B------:R-:W1:Y:S03]  /*1b70*/  I2F.RP R20, R2 ;  /* 0x0000000200147306 */ /* 0x000e660000209400 */
[----:B------:R-:W-:-:S05]  /*1b80*/  IMAD.HI.U32 R6, R17, R14, RZ ;  /* 0x0000000e11067227 */ /* 0x000fca00078e00ff */
[----:B------:R-:W-:-:S05]  /*1b90*/  IADD3 R3, PT, PT, -R6, RZ, RZ ;  /* 0x000000ff06037210 */ /* 0x000fca0007ffe1ff */
[----:B------:R-:W-:Y:S01]  /*1ba0*/  IMAD R3, R12, R3, R14 ;  /* 0x000000030c037224 */ /* 0x000fe200078e020e */
[----:B------:R-:W-:Y:S01]  /*1bb0*/  SHF.L.U32 R14, R10, 0x1f, RZ ;  /* 0x0000001f0a0e7819 */ /* 0x000fe200000006ff */
[----:B-1----:R-:W1:Y:S03]  /*1bc0*/  MUFU.RCP R16, R20 ;  /* 0x0000001400107308 */ /* 0x002e660000001000 */
[----:B------:R-:W-:-:S13]  /*1bd0*/  ISETP.GT.U32.AND P1, PT, R12, R3, PT ;  /* 0x000000030c00720c */ /* 0x000fda0003f24070 */
[----:B------:R-:W-:Y:S01]  /*1be0*/  @!P1 IMAD.IADD R3, R3, 0x1, -R12 ;  /* 0x0000000103039824 */ /* 0x000fe200078e0a0c */
[----:B------:R-:W-:Y:S01]  /*1bf0*/  @!P1 IADD3 R6, PT, PT, R6, 0x1, RZ ;  /* 0x0000000106069810 */ /* 0x000fe20007ffe0ff */
[----:B-1----:R-:W-:Y:S01]  /*1c00*/  VIADD R16, R16, 0xffffffe ;  /* 0x0ffffffe10107836 */ /* 0x002fe20000000000 */
[----:B------:R-:W-:Y:S02]  /*1c10*/  ISETP.NE.AND P1, PT, R7, RZ, PT ;  /* 0x000000ff0700720c */ /* 0x000fe40003f25270 */
[----:B------:R-:W-:Y:S01]  /*1c20*/  ISETP.GE.U32.AND P2, PT, R3, R12, PT ;  /* 0x0000000c0300720c */ /* 0x000fe20003f46070 */
[----:B------:R-:W1:Y:S01]  /*1c30*/  F2I.FTZ.U32.TRUNC.NTZ R17, R16 ;  /* 0x0000001000117305 */ /* 0x000e62000021f000 */
[----:B------:R-:W-:-:S04]  /*1c40*/  LOP3.LUT R3, R4, R7, RZ, 0x3c, !PT ;  /* 0x0000000704037212 */ /* 0x000fc800078e3cff */
[----:B------:R-:W-:-:S07]  /*1c50*/  ISETP.GE.AND P0, PT, R3, RZ, PT ;  /* 0x000000ff0300720c */ /* 0x000fce0003f06270 */
[----:B------:R-:W-:Y:S01]  /*1c60*/  @P2 VIADD R6, R6, 0x1 ;  /* 0x0000000106062836 */ /* 0x000fe20000000000 */
[----:B------:R2:W3:Y:S01]  /*1c70*/  SYNCS.PHASECHK.TRANS64.TRYWAIT P2, [UR4+0xd0], R14 ;  /* 0x0000d00eff0075a7 */ /* 0x0004e20008041104 */
[----:B-1----:R-:W-:Y:S02]  /*1c80*/  IMAD.MOV R3, RZ, RZ, -R17 ;  /* 0x000000ffff037224 */ /* 0x002fe400078e0a11 */
[----:B------:R-:W-:Y:S02]  /*1c90*/  IMAD.MOV.U32 R16, RZ, RZ, RZ ;  /* 0x000000ffff107224 */ /* 0x000fe400078e00ff */
[----:B------:R-:W-:Y:S01]  /*1ca0*/  @!P0 IADD3 R6, PT, PT, -R6, RZ, RZ ;  /* 0x000000ff06068210 */ /* 0x000fe20007ffe1ff */
[----:B------:R-:W-:Y:S01]  /*1cb0*/  IMAD R12, R3, R2, RZ ;  /* 0x00000002030c7224 */ /* 0x000fe200078e02ff */
[----:B------:R-:W-:-:S03]  /*1cc0*/  @!P1 LOP3.LUT R6, RZ, R7, RZ, 0x33, !PT ;  /* 0x00000007ff069212 */ /* 0x000fc600078e33ff */
[----:B------:R-:W-:Y:S01]  /*1cd0*/  IMAD.HI.U32 R17, R17, R12, R16 ;  /* 0x0000000c11117227 */ /* 0x000fe200078e0010 */
[----:B------:R-:W-:-:S05]  /*1ce0*/  IABS R3, R6 ;  /* 0x0000000600037213 */ /* 0x000fca0000000000 */
[----:B------:R-:W-:-:S04]  /*1cf0*/  IMAD.MOV.U32 R12, RZ, RZ, R3 ;  /* 0x000000ffff0c7224 */ /* 0x000fc800078e0003 */
[----:B------:R-:W-:-:S05]  /*1d00*/  IMAD.HI.U32 R16, R17, R12, RZ ;  /* 0x0000000c11107227 */ /* 0x000fca00078e00ff */
[----:B------:R-:W-:-:S05]  /*1d10*/  IADD3 R3, PT, PT, -R16, RZ, RZ ;  /* 0x000000ff10037210 */ /* 0x000fca0007ffe1ff */
[----:B------:R-:W-:-:S05]  /*1d20*/  IMAD R3, R2, R3, R12 ;  /* 0x0000000302037224 */ /* 0x000fca00078e020c */
[----:B------:R-:W-:-:S13]  /*1d30*/  ISETP.GT.U32.AND P1, PT, R2, R3, PT ;  /* 0x000000030200720c */ /* 0x000fda0003f24070 */
[----:B------:R-:W-:Y:S01]  /*1d40*/  @!P1 IMAD.IADD R3, R3, 0x1, -R2 ;  /* 0x0000000103039824 */ /* 0x000fe200078e0a02 */
[----:B------:R-:W-:Y:S02]  /*1d50*/  @!P1 IADD3 R16, PT, PT, R16, 0x1, RZ ;  /* 0x0000000110109810 */ /* 0x000fe40007ffe0ff */
[----:B------:R-:W-:Y:S02]  /*1d60*/  ISETP.NE.AND P1, PT, R5, RZ, PT ;  /* 0x000000ff0500720c */ /* 0x000fe40003f25270 */
[----:B------:R-:W-:Y:S01]  /*1d70*/  ISETP.GE.U32.AND P3, PT, R3, R2, PT ;  /* 0x000000020300720c */ /* 0x000fe20003f66070 */
[----:B------:R-:W-:Y:S01]  /*1d80*/  IMAD.MOV R2, RZ, RZ, -R4 ;  /* 0x000000ffff027224 */ /* 0x000fe200078e0a04 */
[----:B------:R-:W-:-:S03]  /*1d90*/  LOP3.LUT R3, R6, R5, RZ, 0x3c, !PT ;  /* 0x0000000506037212 */ /* 0x000fc600078e3cff */
[----:B------:R-:W-:Y:S01]  /*1da0*/  IMAD R2, R15, R2, R18 ;  /* 0x000000020f027224 */ /* 0x000fe200078e0212 */
[----:B------:R-:W-:Y:S02]  /*1db0*/  ISETP.GE.AND P0, PT, R3, RZ, PT ;  /* 0x000000ff0300720c */ /* 0x000fe40003f06270 */
[----:B------:R-:W-:Y:S02]  /*1dc0*/  IADD3 R3, PT, PT, -R6, RZ, RZ ;  /* 0x000000ff06037210 */ /* 0x000fe40007ffe1ff */
[----:B------:R-:W-:-:S03]  /*1dd0*/  R2UR UR18, R2 ;  /* 0x00000000021272ca */ /* 0x000fc600000e0000 */
[----:B------:R-:W-:Y:S02]  /*1de0*/  @P3 VIADD R16, R16, 0x1 ;  /* 0x0000000110103836 */ /* 0x000fe40000000000 */
[----:B------:R-:W-:-:S04]  /*1df0*/  IMAD R7, R7, R3, R4 ;  /* 0x0000000307077224 */ /* 0x000fc800078e0204 */
[----:B------:R-:W-:Y:S01]  /*1e00*/  @!P0 IMAD.MOV R16, RZ, RZ, -R16 ;  /* 0x000000ffff108224 */ /* 0x000fe200078e0a10 */
[----:B------:R-:W-:-:S03]  /*1e10*/  @!P1 LOP3.LUT R16, RZ, R5, RZ, 0x33, !PT ;  /* 0x00000005ff109212 */ /* 0x000fc600078e33ff */
[----:B------:R-:W-:Y:S02]  /*1e20*/  USHF.L.U32 UR18, UR18, 0x6, URZ ;  /* 0x0000000612127899 */ /* 0x000fe400080006ff */
[----:B------:R-:W-:-:S04]  /*1e30*/  IMAD.MOV R2, RZ, RZ, -R16 ;  /* 0x000000ffff027224 */ /* 0x000fc800078e0a10 */
[----:B------:R-:W-:Y:S01]  /*1e40*/  IMAD R6, R5, R2, R6 ;  /* 0x0000000205067224 */ /* 0x000fe200078e0206 */
[----:B--2---:R-:W-:Y:S06]  /*1e50*/  BRA.U !UP0, `(.L_x_23) ;  /* 0x0000000508807547 */ /* 0x004fec000b800000 */
[----:B------:R-:W1:Y:S01]  /*1e60*/  LDC.64 R2, c[0x0][0x5f8] ;  /* 0x00017e00ff027b82 */ /* 0x000e620000000a00 */
[----:B------:R-:W2:Y:S01]  /*1e70*/  LDCU UR5, c[0x0][0x5c8] ;  /* 0x0000b900ff0577ac */ /* 0x000ea20008000800 */
[----:B------:R-:W1:Y:S06]  /*1e80*/  LDCU.64 UR16, c[0x0][0x5c0] ;  /* 0x0000b800ff1077ac */ /* 0x000e6c0008000a00 */
[----:B------:R-:W2:Y:S01]  /*1e90*/  LDC R17, c[0x0][0x600] ;  /* 0x00018000ff117b82 */ /* 0x000ea20000000800 */
[----:B------:R-:W4:Y:S01]  /*1ea0*/  LDCU UR30, c[0x0][0x5a8] ;  /* 0x0000b500ff1e77ac */ /* 0x000f220008000800 */
[----:B------:R-:W1:Y:S01]  /*1eb0*/  LDCU UR29, c[0x0][0x59c] ;  /* 0x0000b380ff1d77ac */ /* 0x000e620008000800 */
[----:B------:R-:W1:Y:S01]  /*1ec0*/  LDCU UR28, c[0x0][0x590] ;  /* 0x0000b200ff1c77ac */ /* 0x000e620008000800 */
[----:B------:R-:W1:Y:S02]  /*1ed0*/  LDCU UR27, c[0x0][0x594] ;  /* 0x0000b280ff1b77ac */ /* 0x000e640008000800 */
[----:B-1----:R-:W-:Y:S01]  /*1ee0*/  IMAD R2, R7, UR16, R2 ;  /* 0x0000001007027c24 */ /* 0x002fe2000f8e0202 */
[----:B------:R-:W1:Y:S01]  /*1ef0*/  LDCU UR26, c[0x0][0x598] ;  /* 0x0000b300ff1a77ac */ /* 0x000e620008000800 */
[----:B------:R-:W-:Y:S01]  /*1f00*/  IMAD R5, R6, UR17, R3 ;  /* 0x0000001106057c24 */ /* 0x000fe2000f8e0203 */
[----:B------:R-:W1:Y:S01]  /*1f10*/  LDCU UR23, c[0x0][0x5ac] ;  /* 0x0000b580ff1777ac */ /* 0x000e620008000800 */
[----:B--2---:R-:W-:Y:S01]  /*1f20*/  IMAD R4, R16, UR5, R17 ;  /* 0x0000000510047c24 */ /* 0x004fe2000f8e0211 */
[----:B------:R-:W2:Y:S01]  /*1f30*/  LDCU UR13, c[0x0][0x5b0] ;  /* 0x0000b600ff0d77ac */ /* 0x000ea20008000800 */
[----:B------:R-:W1:Y:S01]  /*1f40*/  LDCU UR8, c[0x0][0x5cc] ;  /* 0x0000b980ff0877ac */ /* 0x000e620008000800 */
[----:B------:R-:W1:Y:S01]  /*1f50*/  LDCU UR4, c[0x0][0x5ec] ;  /* 0x0000bd80ff0477ac */ /* 0x000e620008000800 */
[----:B------:R-:W1:Y:S01]  /*1f60*/  LDCU.64 UR14, c[0x0][0x5a0] ;  /* 0x0000b400ff0e77ac */ /* 0x000e620008000a00 */
[----:B------:R-:W1:Y:S01]  /*1f70*/  LDCU.64 UR10, c[0x0][0x5d0] ;  /* 0x0000ba00ff0a77ac */ /* 0x000e620008000a00 */
[----:B------:R-:W1:Y:S01]  /*1f80*/  LDCU.64 UR6, c[0x0][0x5f0] ;  /* 0x0000be00ff0677ac */ /* 0x000e620008000a00 */
[----:B------:R-:W-:Y:S01]  /*1f90*/  UMOV UR31, URZ ;  /* 0x000000ff001f7c82 */ /* 0x000fe20008000000 */
[----:B----4-:R-:W-:-:S05]  /*1fa0*/  UMOV UR43, UR48 ;  /* 0x00000030002b7c82 */ /* 0x010fca0008000000 */
.L_x_29:
[----:B------:R-:W-:Y:S01]  /*1fb0*/  @!P6 MOV R12, 0x2000 ;  /* 0x00002000000ce802 */ /* 0x000fe20000000f00 */
[----:B------:R-:W-:Y:S01]  /*1fc0*/  ULEA UR37, UR43, UR45, 0x3 ;  /* 0x0000002d2b257291 */ /* 0x000fe2000f8e18ff */
[----:B--23--:R-:W-:Y:S11]  /*1fd0*/  @P2 BRA `(.L_x_24) ;  /* 0x00000000000c2947 */ /* 0x00cff60003800000 */
[----:B------:R-:W-:Y:S04]  /*1fe0*/  SHF.L.U32 R14, R10, 0x1f, RZ ;  /* 0x0000001f0a0e7819 */ /* 0x000fe800000006ff */
[----:B------:R-:W3:Y:S02]  /*1ff0*/  SYNCS.PHASECHK.TRANS64.TRYWAIT P0, [UR37+0xd0], R14 ;  /* 0x0000d00eff0075a7 */ /* 0x000ee40008001125 */
[----:B---3--:R-:W-:Y:S05]  /*2000*/  @!P0 BRA `(.L_x_25) ;  /* 0x0000006c00608947 */ /* 0x008fea0003800000 */
.L_x_24:
[----:B------:R4:W-:Y:S01]  /*2010*/  @!P6 SYNCS.ARRIVE.TRANS64 RZ, [UR37], R12 ;  /* 0x0000000cffffe9a7 */ /* 0x0009e20008000025 */
[----:B------:R-:W-:Y:S04]  /*2020*/  ULOP3.LUT UR5, UR47, 0x2, URZ, 0xfc, !UPT ;  /* 0x000000022f057892 */ /* 0x000fe8000f8efcff */
[----:B------:R-:W-:Y:S09]  /*2030*/  UISETP.NE.AND UP0, UPT, UR5, 0x2, UPT ;  /* 0x000000020500788c */ /* 0x000ff2000bf05270 */
[----:B------:R-:W-:Y:S05]  /*2040*/  BRA.U UP0, `(.L_x_26) ;  /* 0x0000000100047547 */ /* 0x000fea000b800000 */
[----:B-12---:R-:W-:Y:S05]  /*2050*/  BPT.TRAP 0x1 ;  /* 0x000000040000795c */ /* 0x006fea0000300000 */
.L_x_26:
[----:B------:R-:W-:Y:S04]  /*2060*/  BSSY.RECONVERGENT B0, `(.L_x_27) ;  /* 0x0000003000007945 */ /* 0x000fe80003800200 */
[----:B------:R-:W-:Y:S05]  /*2070*/  @P5 BRA `(.L_x_28) ;  /* 0x0000000000045947 */ /* 0x000fea0003800000 */
[----:B-12---:R-:W-:Y:S05]  /*2080*/  BPT.TRAP 0x1 ;  /* 0x000000040000795c */ /* 0x006fea0000300000 */
.L_x_28:
[----:B-12---:R-:W-:Y:S05]  /*2090*/  BSYNC.RECONVERGENT B0 ;  /* 0x0000000000007941 */ /* 0x006fea0003800200 */
.L_x_27:
[----:B------:R-:W-:Y:S01]  /*20a0*/  UIADD3 UR48, UPT, UPT, UR43, 0x1, URZ ;  /* 0x000000012b307890 */ /* 0x000fe2000fffe0ff */
[----:B---3--:R-:W-:Y:S01]  /*20b0*/  IMAD.MOV.U32 R3, RZ, RZ, 0x3 ;  /* 0x00000003ff037424 */ /* 0x008fe200078e00ff */
[----:B------:R-:W-:Y:S02]  /*20c0*/  USHF.L.U32 UR39, UR31, 0x5, URZ ;  /* 0x000000051f277899 */ /* 0x000fe400080006ff */
[----:B------:R-:W-:Y:S02]  /*20d0*/  UISETP.NE.AND UP0, UPT, UR48, 0x1a, UPT ;  /* 0x0000001a3000788c */ /* 0x000fe4000bf05270 */
[----:B------:R-:W-:Y:S02]  /*20e0*/  ULOP3.LUT UR5, UR39, UR24, URZ, 0xfc, !UPT ;  /* 0x0000001827057292 */ /* 0x000fe4000f8efcff */
[----:B------:R-:W-:Y:S02]  /*20f0*/  USEL UR34, URZ, 0x1, UP0 ;  /* 0x00000001ff227887 */ /* 0x000fe40008000000 */
[----:B------:R-:W-:Y:S01]  /*2100*/  USEL UR48, UR48, URZ, UP0 ;  /* 0x000000ff30307287 */ /* 0x000fe20008000000 */
[----:B------:R-:W-:Y:S03]  /*2110*/  ELECT P0, URZ, PT ;  /* 0x0000000000ff782f */ /* 0x000fe60003800000 */
[----:B------:R-:W-:Y:S01]  /*2120*/  ULEA UR17, UR48, UR45, 0x3 ;  /* 0x0000002d30117291 */ /* 0x000fe2000f8e18ff */
[----:B------:R-:W-:Y:S01]  /*2130*/  LOP3.LUT R10, R10, UR34, RZ, 0x3c, !PT ;  /* 0x000000220a0a7c12 */ /* 0x000fe2000f8e3cff */
[----:B------:R-:W-:Y:S02]  /*2140*/  UIMAD.WIDE.U32 UR32, UR5, UR27, URZ ;  /* 0x0000001b052072a5 */ /* 0x000fe4000f8e00ff */
[----:B------:R-:W-:Y:S01]  /*2150*/  UISETP.NE.AND UP1, UPT, UR28, 0x1, UPT ;  /* 0x000000011c00788c */ /* 0x000fe2000bf25270 */
[----:B------:R-:W-:Y:S01]  /*2160*/  SHF.L.U32 R14, R10, 0x1f, RZ ;  /* 0x0000001f0a0e7819 */ /* 0x000fe200000006ff */
[----:B------:R-:W-:Y:S02]  /*2170*/  USHF.R.U32.HI UR9, URZ, UR26, UR33 ;  /* 0x0000001aff097299 */ /* 0x000fe40008011621 */
[----:B------:R-:W-:Y:S01]  /*2180*/  UISETP.NE.AND UP0, UPT, UR29, 0x1, UPT ;  /* 0x000000011d00788c */ /* 0x000fe2000bf05270 */
[----:B------:R1:W2:Y:S01]  /*2190*/  SYNCS.PHASECHK.TRANS64.TRYWAIT P2, [UR17+0xd0], R14 ;  /* 0x0000d00eff0075a7 */ /* 0x0002a20008041111 */
[----:B------:R-:W-:Y:S01]  /*21a0*/  USEL UR9, UR5, UR9, !UP1 ;  /* 0x0000000905097287 */ /* 0x000fe2000c800000 */
[----:B------:R-:W-:Y:S01]  /*21b0*/  @P0 IMAD.U32 R17, R5, 0x20, R2 ;  /* 0x0000002005110824 */ /* 0x000fe200078e0002 */
[----:B------:R-:W-:Y:S01]  /*21c0*/  UISETP.NE.AND UP2, UPT, UR30, 0x1, UPT ;  /* 0x000000011e00788c */ /* 0x000fe2000bf45270 */
[----:B------:R-:W-:Y:S01]  /*21d0*/  @P0 R2UR UR17, R3 ;  /* 0x00000000031102ca */ /* 0x000fe200000e0000 */
[----:B------:R-:W-:Y:S01]  /*21e0*/  UIMAD.WIDE.U32 UR32, UR9, UR14, URZ ;  /* 0x0000000e092072a5 */ /* 0x000fe2000f8e00ff */
[----:B------:R-:W-:Y:S01]  /*21f0*/  @P0 IMAD.U32 R17, R4, 0x400, R17 ;  /* 0x0000040004110824 */ /* 0x000fe200078e0011 */
[----:B------:R-:W-:Y:S02]  /*2200*/  ULEA UR35, UR43, UR44, 0xb ;  /* 0x0000002c2b237291 */ /* 0x000fe4000f8e58ff */
[----:B------:R-:W-:Y:S02]  /*2210*/  USHF.R.U32.HI UR12, URZ, UR15, UR33 ;  /* 0x0000000fff0c7299 */ /* 0x000fe40008011621 */
[----:B------:R-:W-:Y:S01]  /*2220*/  UIADD3 UR25, UPT, UPT, -UR9, URZ, URZ ;  /* 0x000000ff09197290 */ /* 0x000fe2000fffe1ff */
[----:B------:R-:W-:Y:S01]  /*2230*/  @P0 R2UR UR41, R17 ;  /* 0x00000000112902ca */ /* 0x000fe200000e0000 */
[----:B------:R-:W-:Y:S02]  /*2240*/  USEL UR12, UR9, UR12, !UP0 ;  /* 0x0000000c090c7287 */ /* 0x000fe4000c000000 */
[----:B------:R-:W-:Y:S02]  /*2250*/  UIADD3 UR34, UP1, UPT, UR54, 0x80, URZ ;  /* 0x0000008036227890 */ /* 0x000fe4000ff3e0ff */
[----:B------:R-:W-:Y:S01]  /*2260*/  UIMAD.WIDE.U32 UR32, UR12, UR23, URZ ;  /* 0x000000170c2072a5 */ /* 0x000fe2000f8e00ff */
[----:B------:R-:W-:Y:S01]  /*2270*/  IMAD.U32 R3, RZ, RZ, UR17 ;  /* 0x00000011ff037e24 */ /* 0x000fe2000f8e00ff */
[----:B------:R-:W-:Y:S02]  /*2280*/  ULEA UR42, UR43, UR45, 0xc ;  /* 0x0000002d2b2a7291 */ /* 0x000fe4000f8e60ff */
[----:B------:R-:W-:Y:S02]  /*2290*/  USHF.R.U32.HI UR22, URZ, UR13, UR33 ;  /* 0x0000000dff167299 */ /* 0x000fe40008011621 */
[----:B------:R-:W-:Y:S02]  /*22a0*/  UIADD3 UR32, UPT, UPT, -UR12, URZ, URZ ;  /* 0x000000ff0c207290 */ /* 0x000fe4000fffe1ff */
[----:B------:R-:W-:Y:S01]  /*22b0*/  USEL UR22, UR12, UR22, !UP2 ;  /* 0x000000160c167287 */ /* 0x000fe2000d000000 */
[----:B----4-:R-:W-:Y:S01]  /*22c0*/  IMAD.U32 R12, RZ, RZ, UR41 ;  /* 0x00000029ff0c7e24 */ /* 0x010fe2000f8e00ff */
[----:B------:R-:W-:Y:S02]  /*22d0*/  ULEA UR43, UR35, UR45, 0x1 ;  /* 0x0000002d232b7291 */ /* 0x000fe4000f8e08ff */
[----:B------:R-:W-:Y:S02]  /*22e0*/  UIMAD UR5, UR28, UR25, UR5 ;  /* 0x000000191c0572a4 */ /* 0x000fe4000f8e0205 */
[----:B------:R-:W-:Y:S01]  /*22f0*/  UIADD3.X UR35, UPT, UPT, URZ, UR55, URZ, UP1, !UPT ;  /* 0x00000037ff237290 */ /* 0x000fe20008ffe4ff */
[----:B------:R-:W-:Y:S01]  /*2300*/  @P0 PRMT R3, R12, 0x5410, R3 ;  /* 0x000054100c030816 */ /* 0x000fe20000000003 */
[----:B------:R-:W-:Y:S02]  /*2310*/  UIADD3 UR36, UPT, UPT, UR42, 0x3600, URZ ;  /* 0x000036002a247890 */ /* 0x000fe4000fffe0ff */
[----:B------:R-:W-:Y:S01]  /*2320*/  UIADD3 UR25, UPT, UPT, -UR22, URZ, URZ ;  /* 0x000000ff16197290 */ /* 0x000fe2000fffe1ff */
[----:B------:R-:W-:Y:S01]  /*2330*/  @P0 R2UR UR42, R3 ;  /* 0x00000000032a02ca */ /* 0x000fe200000e0000 */
[----:B------:R-:W-:Y:S02]  /*2340*/  UIMAD UR9, UR29, UR32, UR9 ;  /* 0x000000201d0972a4 */ /* 0x000fe4000f8e0209 */
[----:B------:R-:W-:Y:S02]  /*2350*/  UIADD3 UR40, UP0, UPT, UR54, 0x180, URZ ;  /* 0x0000018036287890 */ /* 0x000fe4000ff1e0ff */
[----:B------:R-:W-:Y:S02]  /*2360*/  UIMAD UR12, UR30, UR25, UR12 ;  /* 0x000000191e0c72a4 */ /* 0x000fe4000f8e020c */
[----:B------:R-:W-:Y:S02]  /*2370*/  UIMAD UR19, UR5, UR8, UR4 ;  /* 0x00000008051372a4 */ /* 0x000fe4000f8e0204 */
[----:B------:R-:W-:Y:S01]  /*2380*/  UIMAD UR20, UR9, UR10, UR6 ;  /* 0x0000000a091472a4 */ /* 0x000fe2000f8e0206 */
[----:B------:R-:W-:Y:S01]  /*2390*/  UMOV UR56, 0x0 ;  /* 0x0000000000387882 */ /* 0x000fe20000000000 */
[----:B------:R-:W-:Y:S01]  /*23a0*/  UMOV UR57, 0x10000000 ;  /* 0x1000000000397882 */ /* 0x000fe20000000000 */
[----:B------:R-:W-:Y:S01]  /*23b0*/  UIADD3 UR16, UPT, UPT, UR43, 0x1d600, URZ ;  /* 0x0001d6002b107890 */ /* 0x000fe2000fffe0ff */
[----:B------:R1:W-:Y:S01]  /*23c0*/  UTMALDG.2D [UR36], [UR34], desc[UR56] ;  /* 0x00003824220075b4 */ /* 0x0003e20008009000 */
[----:B------:R-:W-:Y:S02]  /*23d0*/  UIMAD UR21, UR12, UR11, UR7 ;  /* 0x0000000b0c1572a4 */ /* 0x000fe4000f8e0207 */
[----:B------:R-:W-:Y:S01]  /*23e0*/  UIADD3.X UR41, UPT, UPT, URZ, UR55, URZ, UP0, !UPT ;  /* 0x00000037ff297290 */ /* 0x000fe200087fe4ff */
[----:B------:R-:W-:Y:S01]  /*23f0*/  UMOV UR17, UR37 ;  /* 0x0000002500117c82 */ /* 0x000fe20008000000 */
[----:B------:R-:W-:Y:S01]  /*2400*/  UIADD3 UR31, UPT, UPT, UR31, 0x1, URZ ;  /* 0x000000011f1f7890 */ /* 0x000fe2000fffe0ff */
[----:B------:R-:W-:Y:S01]  /*2410*/  UMOV UR25, UR46 ;  /* 0x0000002e00197c82 */ /* 0x000fe20008000000 */
[----:B------:R-:W-:Y:S02]  /*2420*/  UMOV UR43, UR48 ;  /* 0x00000030002b7c82 */ /* 0x000fe40008000000 */
[----:B------:R-:W-:Y:S03]  /*2430*/  UISETP.NE.AND UP0, UPT, UR31, UR46, UPT ;  /* 0x0000002e1f00728c */ /* 0x000fe6000bf05270 */
[----:B------:R1:W-:Y:S06]  /*2440*/  UTMALDG.5D.IM2COL.MULTICAST [UR16], [UR40], UR42 ;  /* 0x00000010280073b4 */ /* 0x0003ec000806082a */
[----:B-1----:R-:W-:Y:S05]  /*2450*/  BRA.U UP0, `(.L_x_29) ;  /* 0xfffffff900d47547 */ /* 0x002fea000b83ffff */
.L_x_23:
[----:B------:R-:W-:Y:S01]  /*2460*/  ULEA UR4, UR48, UR45, 0x3 ;  /* 0x0000002d30047291 */ /* 0x000fe2000f8e18ff */
[----:B------:R-:W-:Y:S01]  /*2470*/  SHF.L.U32 R2, R10, 0x1f, RZ ;  /* 0x0000001f0a027819 */ /* 0x000fe200000006ff */
[----:B------:R-:W-:Y:S01]  /*2480*/  @!P4 SYNCS.ARRIVE.TRANS64.A1T0 RZ, [UR45+0x1d8], RZ ;  /* 0x0001d8ffffffc9a7 */ /* 0x000fe2000810002d */
[----:B------:R-:W-:-:S06]  /*2490*/  UISETP.GT.AND UP0, UPT, UR52, UR51, UPT ;  /* 0x000000333400728c */ /* 0x000fcc000bf04270 */
[----:B------:R1:W4:Y:S03]  /*24a0*/  SYNCS.PHASECHK.TRANS64.TRYWAIT P1, [UR4+0xd0], R2 ;  /* 0x0000d002ff0075a7 */ /* 0x0003260008021104 */
[----:B------:R-:W-:Y:S05]  /*24b0*/  BRA.U !UP0, `(.L_x_30) ;  /* 0x0000000508847547 */ /* 0x000fea000b800000 */
[----:B-1----:R-:W1:Y:S01]  /*24c0*/  LDC.64 R2, c[0x0][0x5f8] ;  /* 0x00017e00ff027b82 */ /* 0x002e620000000a00 */
[----:B------:R-:W3:Y:S01]  /*24d0*/  LDCU UR5, c[0x0][0x5c8] ;  /* 0x0000b900ff0577ac */ /* 0x000ee20008000800 */
[----:B------:R-:W1:Y:S06]  /*24e0*/  LDCU.64 UR8, c[0x0][0x5c0] ;  /* 0x0000b800ff0877ac */ /* 0x000e6c0008000a00 */
[----:B------:R-:W3:Y:S01]  /*24f0*/  LDC R5, c[0x0][0x600] ;  /* 0x00018000ff057b82 */ /* 0x000ee20000000800 */
[----:B------:R-:W1:Y:S01]  /*2500*/  LDCU UR32, c[0x0][0x5a8] ;  /* 0x0000b500ff2077ac */ /* 0x000e620008000800 */
[----:B------:R-:W1:Y:S01]  /*2510*/  LDCU UR31, c[0x0][0x59c] ;  /* 0x0000b380ff1f77ac */ /* 0x000e620008000800 */
[----:B------:R-:W1:Y:S01]  /*2520*/  LDCU UR30, c[0x0][0x590] ;  /* 0x0000b200ff1e77ac */ /* 0x000e620008000800 */
[----:B------:R-:W1:Y:S02]  /*2530*/  LDCU UR29, c[0x0][0x594] ;  /* 0x0000b280ff1d77ac */ /* 0x000e640008000800 */
[----:B-1----:R-:W-:Y:S01]  /*2540*/  IMAD R2, R7, UR8, R2 ;  /* 0x0000000807027c24 */ /* 0x002fe2000f8e0202 */
[----:B------:R-:W1:Y:S01]  /*2550*/  LDCU UR28, c[0x0][0x598] ;  /* 0x0000b300ff1c77ac */ /* 0x000e620008000800 */
[----:B------:R-:W-:Y:S01]  /*2560*/  IMAD R3, R6, UR9, R3 ;  /* 0x0000000906037c24 */ /* 0x000fe2000f8e0203 */
[----:B------:R-:W1:Y:S01]  /*2570*/  LDCU UR27, c[0x0][0x5ac] ;  /* 0x0000b580ff1b77ac */ /* 0x000e620008000800 */
[----:B---3--:R-:W-:Y:S01]  /*2580*/  IMAD R16, R16, UR5, R5 ;  /* 0x0000000510107c24 */ /* 0x008fe2000f8e0205 */
[----:B------:R-:W3:Y:S01]  /*2590*/  LDCU UR26, c[0x0][0x5b0] ;  /* 0x0000b600ff1a77ac */ /* 0x000ee20008000800 */
[----:B------:R-:W1:Y:S01]  /*25a0*/  LDCU UR15, c[0x0][0x5cc] ;  /* 0x0000b980ff0f77ac */ /* 0x000e620008000800 */
[----:B------:R-:W1:Y:S01]  /*25b0*/  LDCU UR4, c[0x0][0x5ec] ;  /* 0x0000bd80ff0477ac */ /* 0x000e620008000800 */
[----:B------:R-:W1:Y:S01]  /*25c0*/  LDCU.64 UR22, c[0x0][0x5a0] ;  /* 0x0000b400ff1677ac */ /* 0x000e620008000a00 */
[----:B------:R-:W1:Y:S01]  /*25d0*/  LDCU.64 UR20, c[0x0][0x5d0] ;  /* 0x0000ba00ff1477ac */ /* 0x000e620008000a00 */
[----:B------:R-:W1:Y:S01]  /*25e0*/  LDCU.64 UR6, c[0x0][0x5f0] ;  /* 0x0000be00ff0677ac */ /* 0x000e620008000a00 */
[----:B------:R-:W-:Y:S01]  /*25f0*/  UIADD3 UR16, UPT, UPT, UR49, UR25, URZ ;  /* 0x0000001931107290 */ /* 0x000fe2000fffe0ff */
[----:B------:R-:W-:-:S11]  /*2600*/  UMOV UR53, UR48 ;  /* 0x0000003000357c82 */ /* 0x000fd60008000000 */
.L_x_36:
[----:B------:R-:W-:Y:S01]  /*2610*/  @!P6 MOV R5, 0x2000 ;  /* 0x000020000005e802 */ /* 0x000fe20000000f00 */
[----:B------:R-:W-:Y:S01]  /*2620*/  ULEA UR41, UR53, UR45, 0x3 ;  /* 0x0000002d35297291 */ /* 0x000fe2000f8e18ff */
[----:B---34-:R-:W-:Y:S11]  /*2630*/  @P1 BRA `(.L_x_31) ;  /* 0x00000000000c1947 */ /* 0x018ff60003800000 */
[----:B------:R-:W-:Y:S04]  /*2640*/  SHF.L.U32 R7, R10, 0x1f, RZ ;  /* 0x0000001f0a077819 */ /* 0x000fe800000006ff */
[----:B------:R-:W4:Y:S02]  /*2650*/  SYNCS.PHASECHK.TRANS64.TRYWAIT P0, [UR41+0xd0], R7 ;  /* 0x0000d007ff0075a7 */ /* 0x000f240008001129 */
[----:B----4-:R-:W-:Y:S05]  /*2660*/  @!P0 BRA `(.L_x_32) ;  /* 0x0000006400e08947 */ /* 0x010fea0003800000 */
.L_x_31:
[----:B------:R1:W-:Y:S01]  /*2670*/  @!P6 SYNCS.ARRIVE.TRANS64 RZ, [UR41], R5 ;  /* 0x00000005ffffe9a7 */ /* 0x0003e20008000029 */
[----:B------:R-:W-:Y:S04]  /*2680*/  ULOP3.LUT UR5, UR47, 0x2, URZ, 0xfc, !UPT ;  /* 0x000000022f057892 */ /* 0x000fe8000f8efcff */
[----:B------:R-:W-:Y:S09]  /*2690*/  UISETP.NE.AND UP0, UPT, UR5, 0x2, UPT ;  /* 0x000000020500788c */ /* 0x000ff2000bf05270 */
[----:B------:R-:W-:Y:S05]  /*26a0*/  BRA.U UP0, `(.L_x_33) ;  /* 0x0000000100047547 */ /* 0x000fea000b800000 */
[----:B-1-3--:R-:W-:Y:S05]  /*26b0*/  BPT.TRAP 0x1 ;  /* 0x000000040000795c */ /* 0x00afea0000300000 */
.L_x_33:
[----:B------:R-:W-:Y:S04]  /*26c0*/  BSSY.RECONVERGENT B0, `(.L_x_34) ;  /* 0x0000003000007945 */ /* 0x000fe80003800200 */
[----:B------:R-:W-:Y:S05]  /*26d0*/  @P5 BRA `(.L_x_35) ;  /* 0x0000000000045947 */ /* 0x000fea0003800000 */
[----:B-1-3--:R-:W-:Y:S05]  /*26e0*/  BPT.TRAP 0x1 ;  /* 0x000000040000795c */ /* 0x00afea0000300000 */
.L_x_35:
[----:B-1-3--:R-:W-:Y:S05]  /*26f0*/  BSYNC.RECONVERGENT B0 ;  /* 0x0000000000007941 */ /* 0x00afea0003800200 */
.L_x_34:
[----:B------:R-:W-:Y:S01]  /*2700*/  UIADD3 UR48, UPT, UPT, UR53, 0x1, URZ ;  /* 0x0000000135307890 */ /* 0x000fe2000fffe0ff */
[----:B----4-:R-:W-:Y:S01]  /*2710*/  IMAD.MOV.U32 R4, RZ, RZ, 0x3 ;  /* 0x00000003ff047424 */ /* 0x010fe200078e00ff */
        /* <DEDUP_REMOVED lines=13> */
[----:B------:R1:W3:Y:S01]  /*27f0*/  SYNCS.PHASECHK.TRANS64.TRYWAIT P1, [UR9+0xd0], R6 ;  /* 0x0000d006ff0075a7 */ /* 0x0002e20008021109 */
        /* <DEDUP_REMOVED lines=18> */
[----:B------:R-:W-:Y:S01]  /*2920*/  IMAD.U32 R5, RZ, RZ, UR10 ;  /* 0x0000000aff057e24 */ /* 0x000fe2000f8e00ff */
        /* <DEDUP_REMOVED lines=9> */
[----:B------:R-:W-:Y:S02]  /*29c0*/  UIADD3 UR8, UPT, UPT, UR42, 0x1d600, URZ ;  /* 0x0001d6002a087890 */ /* 0x000fe4000fffe0ff */
[----:B------:R-:W-:Y:S02]  /*29d0*/  UIMAD UR19, UR32, UR33, UR19 ;  /* 0x00000021201372a4 */ /* 0x000fe4000f8e0213 */
[----:B------:R-:W-:Y:S02]  /*29e0*/  UIMAD UR11, UR5, UR15, UR4 ;  /* 0x0000000f050b72a4 */ /* 0x000fe4000f8e0204 */
[----:B------:R-:W-:Y:S01]  /*29f0*/  UIMAD UR12, UR17, UR20, UR6 ;  /* 0x00000014110c72a4 */ /* 0x000fe2000f8e0206 */
[----:B------:R-:W-:Y:S01]  /*2a00*/  UMOV UR58, 0x0 ;  /* 0x00000000003a7882 */ /* 0x000fe20000000000 */
[----:B------:R-:W-:Y:S01]  /*2a10*/  UMOV UR59, 0x10000000 ;  /* 0x10000000003b7882 */ /* 0x000fe20000000000 */
[----:B------:R-:W-:Y:S01]  /*2a20*/  UMOV UR42, UR38 ;  /* 0x00000026002a7c82 */ /* 0x000fe20008000000 */
[----:B------:R-:W-:Y:S01]  /*2a30*/  UIMAD UR13, UR19, UR21, UR7 ;  /* 0x00000015130d72a4 */ /* 0x000fe2000f8e0207 */
[----:B------:R1:W-:Y:S01]  /*2a40*/  UTMALDG.2D [UR40], [UR36], desc[UR58] ;  /* 0x00003a28240075b4 */ /* 0x0003e20008009000 */
[----:B------:R-:W-:Y:S01]  /*2a50*/  UIADD3.X UR57, UPT, UPT, URZ, UR55, URZ, UP0, !UPT ;  /* 0x00000037ff397290 */ /* 0x000fe200087fe4ff */
[----:B------:R-:W-:Y:S01]  /*2a60*/  UMOV UR9, UR41 ;  /* 0x0000002900097c82 */ /* 0x000fe20008000000 */
[----:B------:R-:W-:Y:S01]  /*2a70*/  UMOV UR10, UR18 ;  /* 0x00000012000a7c82 */ /* 0x000fe20008000000 */
[----:B------:R-:W-:Y:S01]  /*2a80*/  UIADD3 UR25, UPT, UPT, UR25, 0x1, URZ ;  /* 0x0000000119197890 */ /* 0x000fe2000fffe0ff */
[----:B------:R-:W-:Y:S03]  /*2a90*/  UMOV UR53, UR48 ;  /* 0x0000003000357c82 */ /* 0x000fe60008000000 */
[----:B------:R-:W-:Y:S02]  /*2aa0*/  UISETP.NE.AND UP0, UPT, UR25, UR16, UPT ;  /* 0x000000101900728c */ /* 0x000fe4000bf05270 */
[----:B------:R1:W-:Y:S07]  /*2ab0*/  UTMALDG.5D.IM2COL.MULTICAST [UR8], [UR56], UR39 ;  /* 0x00000008380073b4 */ /* 0x0003ee0008060827 */
[----:B-1----:R-:W-:Y:S05]  /*2ac0*/  BRA.U UP0, `(.L_x_36) ;  /* 0xfffffff900d07547 */ /* 0x002fea000b83ffff */
.L_x_30:
[----:B------:R-:W-:Y:S01]  /*2ad0*/  SHF.L.U32 R3, R8, 0x1f, RZ ;  /* 0x0000001f08037819 */ /* 0x000fe200000006ff */
[----:B------:R-:W-:-:S03]  /*2ae0*/  NOP ;  /* 0x0000000000007918 */ /* 0x000fc60000000000 */
[----:B------:R-:W2:Y:S02]  /*2af0*/  SYNCS.PHASECHK.TRANS64.TRYWAIT P0, [UR45+0x1e0], R3 ;  /* 0x0001e003ff0075a7 */ /* 0x000ea4000800112d */
[----:B--2---:R-:W-:Y:S05]  /*2b00*/  @!P0 BRA `(.L_x_37) ;  /* 0x0000006000d08947 */ /* 0x004fea0003800000 */
.L_x_140:
[----:B------:R-:W2:Y:S01]  /*2b10*/  LDS.128 R4, [UR45+0x220] ;  /* 0x0002202dff047984 */ /* 0x000ea20008000c00 */
[----:B------:R-:W-:Y:S01]  /*2b20*/  UIADD3 UR4, UPT, UPT, UR45, 0x1e8, URZ ;  /* 0x000001e82d047890 */ /* 0x000fe2000fffe0ff */
[----:B---34-:R-:W-:Y:S01]  /*2b30*/  ISETP.GE.AND P1, PT, R26, 0x1, PT ;  /* 0x000000011a00780c */ /* 0x018fe20003f26270 */
[----:B------:R-:W-:Y:S01]  /*2b40*/  @!PT LDS RZ, [RZ] ;  /* 0x00000000fffff984 */ /* 0x000fe20000000800 */
[----:B------:R-:W-:Y:S01]  /*2b50*/  @!PT LDS RZ, [RZ] ;  /* 0x00000000fffff984 */ /* 0x000fe20000000800 */
[----:B------:R-:W-:Y:S01]  /*2b60*/  @!PT LDS RZ, [RZ] ;  /* 0x00000000fffff984 */ /* 0x000fe20000000800 */
[----:B------:R-:W-:Y:S01]  /*2b70*/  @!PT LDS RZ, [RZ] ;  /* 0x00000000fffff984 */ /* 0x000fe20000000800 */
[----:B------:R3:W-:Y:S06]  /*2b80*/  MEMBAR.ALL.CTA ;  /* 0x0000000000007992 */ /* 0x0007ec0000008000 */
[----:B---3--:R-:W3:Y:S01]  /*2b90*/  FENCE.VIEW.ASYNC.S ;  /* 0x00000000000073c6 */ /* 0x008ee20000000000 */
[----:B------:R-:W-:-:S09]  /*2ba0*/  UPRMT UR4, URZ, 0x654, UR4 ;  /* 0x00000654ff047896 */ /* 0x000fd20008000004 */
[----:B---3--:R-:W-:Y:S01]  /*2bb0*/  SYNCS.ARRIVE.TRANS64.RED.A1T0 RZ, [UR4], RZ ;  /* 0x000000ffffff79a7 */ /* 0x008fe20008100404 */
[----:B--2---:R-:W-:-:S13]  /*2bc0*/  LOP3.LUT P0, RZ, R6, 0x1, RZ, 0xc0, !PT ;  /* 0x0000000106ff7812 */ /* 0x004fda000780c0ff */
[----:B------:R-:W-:Y:S02]  /*2bd0*/  @P0 MOV R13, R4 ;  /* 0x00000004000d0202 */ /* 0x000fe40000000f00 */
[----:B------:R-:W-:Y:S01]  /*2be0*/  @P0 LOP3.LUT R11, R5, 0xffff, RZ, 0xc0, !PT ;  /* 0x0000ffff050b0812 */ /* 0x000fe200078ec0ff */
[----:B------:R-:W-:Y:S06]  /*2bf0*/  @!P1 BRA `(.L_x_38) ;  /* 0x0000000000b89947 */ /* 0x000fec0003800000 */
[----:B------:R-:W2:Y:S01]  /*2c00*/  LDC.64 R4, c[0x0][0xc18] ;  /* 0x00030600ff047b82 */ /* 0x000ea20000000a00 */
[----:B------:R-:W-:-:S07]  /*2c10*/  ISETP.NE.AND P3, PT, R26, 0x1, PT ;  /* 0x000000011a00780c */ /* 0x000fce0003f65270 */
[----:B------:R-:W3:Y:S08]  /*2c20*/  LDC.64 R6, c[0x0][0xc10] ;  /* 0x00030400ff067b82 */ /* 0x000ef00000000a00 */
[----:B------:R-:W4:Y:S08]  /*2c30*/  LDC R12, c[0x0][0xc20] ;  /* 0x00030800ff0c7b82 */ /* 0x000f300000000800 */
[----:B------:R-:W4:Y:S01]  /*2c40*/  LDC R14, c[0x0][0xc0c] ;  /* 0x00030300ff0e7b82 */ /* 0x000f220000000800 */
[----:B--2---:R-:W-:Y:S01]  /*2c50*/  IMAD.HI.U32 R17, R0, R5, RZ ;  /* 0x0000000500117227 */ /* 0x004fe200078e00ff */
[----:B------:R-:W-:-:S03]  /*2c60*/  ISETP.NE.AND P1, PT, R4, 0x1, PT ;  /* 0x000000010400780c */ /* 0x000fc60003f25270 */
[----:B------:R-:W-:-:S03]  /*2c70*/  IMAD.HI.U32 R5, R11, R5, RZ ;  /* 0x000000050b057227 */ /* 0x000fc600078e00ff */
[----:B-1----:R-:W1:Y:S01]  /*2c80*/  LDC.64 R2, c[0x0][0xc28] ;  /* 0x00030a00ff027b82 */ /* 0x002e620000000a00 */
[----:B---3--:R-:W-:-:S04]  /*2c90*/  IMAD.HI.U32 R16, R9, R6, RZ ;  /* 0x0000000609107227 */ /* 0x008fc800078e00ff */
[----:B------:R-:W-:Y:S01]  /*2ca0*/  IMAD.HI.U32 R18, R13, R6, RZ ;  /* 0x000000060d127227 */ /* 0x000fe200078e00ff */
[----:B------:R-:W-:Y:S02]  /*2cb0*/  SHF.R.U32.HI R16, RZ, R7, R16 ;  /* 0x00000007ff107219 */ /* 0x000fe40000011610 */
[-C--:B----4-:R-:W-:Y:S02]  /*2cc0*/  SHF.R.U32.HI R17, RZ, R12.reuse, R17 ;  /* 0x0000000cff117219 */ /* 0x090fe40000011611 */
[----:B------:R-:W-:Y:S02]  /*2cd0*/  SHF.R.U32.HI R12, RZ, R12, R5 ;  /* 0x0000000cff0c7219 */ /* 0x000fe40000011605 */
[----:B------:R-:W-:Y:S02]  /*2ce0*/  SEL R17, R0, R17, !P1 ;  /* 0x0000001100117207 */ /* 0x000fe40004800000 */
[----:B------:R-:W-:Y:S02]  /*2cf0*/  SHF.R.U32.HI R18, RZ, R7, R18 ;  /* 0x00000007ff127219 */ /* 0x000fe40000011612 */
[----:B------:R-:W-:-:S02]  /*2d00*/  ISETP.NE.AND P2, PT, R14, 0x1, PT ;  /* 0x000000010e00780c */ /* 0x000fc40003f45270 */
[----:B------:R-:W-:Y:S02]  /*2d10*/  SEL R5, R11, R12, !P1 ;  /* 0x0000000c0b057207 */ /* 0x000fe40004800000 */
[----:B------:R-:W-:Y:S02]  /*2d20*/  SEL R19, R9, R16, !P2 ;  /* 0x0000001009137207 */ /* 0x000fe40005000000 */
[----:B------:R-:W-:Y:S01]  /*2d30*/  SEL R7, R13, R18, !P2 ;  /* 0x000000120d077207 */ /* 0x000fe20005000000 */
[----:B-1----:R-:W-:-:S04]  /*2d40*/  IMAD.HI.U32 R16, R17, R2, RZ ;  /* 0x0000000211107227 */ /* 0x002fc800078e00ff */
[----:B------:R-:W-:Y:S01]  /*2d50*/  IMAD.HI.U32 R6, R19, R2, RZ ;  /* 0x0000000213067227 */ /* 0x000fe200078e00ff */
[----:B------:R-:W-:-:S04]  /*2d60*/  @P3 SHF.R.U32.HI R17, RZ, R3, R16 ;  /* 0x00000003ff113219 */ /* 0x000fc80000011610 */
[----:B------:R-:W-:Y:S01]  /*2d70*/  @P3 SHF.R.U32.HI R19, RZ, R3, R6 ;  /* 0x00000003ff133219 */ /* 0x000fe20000011606 */
[----:B------:R-:W-:-:S04]  /*2d80*/  IMAD R17, R26, R17, RZ ;  /* 0x000000111a117224 */ /* 0x000fc800078e02ff */
[----:B------:R-:W-:Y:S01]  /*2d90*/  IMAD R6, R26, R19, RZ ;  /* 0x000000131a067224 */ /* 0x000fe200078e02ff */
[----:B------:R-:W-:-:S04]  /*2da0*/  ISETP.GE.AND P1, PT, R5, R17, PT ;  /* 0x000000110500720c */ /* 0x000fc80003f26270 */
[----:B------:R-:W-:Y:S01]  /*2db0*/  ISETP.GE.OR P1, PT, R7, R6, P1 ;  /* 0x000000060700720c */ /* 0x000fe20000f26670 */
[----:B------:R-:W-:-:S05]  /*2dc0*/  IMAD.HI.U32 R6, R5, R2, RZ ;  /* 0x0000000205067227 */ /* 0x000fca00078e00ff */
[----:B------:R-:W-:-:S04]  /*2dd0*/  SHF.R.U32.HI R6, RZ, R3, R6 ;  /* 0x00000003ff067219 */ /* 0x000fc80000011606 */
[----:B------:R-:W-:-:S03]  /*2de0*/  SEL R6, R5, R6, !P3 ;  /* 0x0000000605067207 */ /* 0x000fc60005800000 */
[----:B------:R-:W-:-:S04]  /*2df0*/  @!P1 IMAD.HI.U32 R12, R7, R2, RZ ;  /* 0x00000002070c9227 */ /* 0x000fc800078e00ff */
[----:B------:R-:W-:Y:S01]  /*2e00*/  IMAD.MOV R2, RZ, RZ, -R6 ;  /* 0x000000ffff027224 */ /* 0x000fe200078e0a06 */
[----:B------:R-:W-:-:S03]  /*2e10*/  @!P1 SHF.R.U32.HI R12, RZ, R3, R12 ;  /* 0x00000003ff0c9219 */ /* 0x000fc6000001160c */
[----:B------:R-:W-:Y:S01]  /*2e20*/  IMAD R2, R26, R2, R5 ;  /* 0x000000021a027224 */ /* 0x000fe200078e0205 */
[----:B------:R-:W-:Y:S02]  /*2e30*/  @!P1 SEL R3, R7, R12, !P3 ;  /* 0x0000000c07039207 */ /* 0x000fe40005800000 */
[----:B------:R-:W-:-:S03]  /*2e40*/  IADD3 R12, PT, PT, -R5, RZ, RZ ;  /* 0x000000ff050c7210 */ /* 0x000fc60007ffe1ff */
[--C-:B------:R-:W-:Y:S02]  /*2e50*/  @!P1 IMAD.IADD R6, R6, 0x1, -R3.reuse ;  /* 0x0000000106069824 */ /* 0x100fe400078e0a03 */
[----:B------:R-:W-:Y:S01]  /*2e60*/  @!P1 IMAD R3, R2, R19, R3 ;  /* 0x0000001302039224 */ /* 0x000fe200078e0203 */
[----:B------:R-:W-:Y:S01]  /*2e70*/  IADD3 R2, PT, PT, -R7, RZ, RZ ;  /* 0x000000ff07027210 */ /* 0x000fe20007ffe1ff */
[----:B------:R-:W-:Y:S02]  /*2e80*/  @!P1 IMAD R5, R26, R6, R7 ;  /* 0x000000061a059224 */ /* 0x000fe400078e0207 */
[----:B------:R-:W-:Y:S02]  /*2e90*/  IMAD R11, R4, R12, R11 ;  /* 0x0000000c040b7224 */ /* 0x000fe400078e020b */
[----:B------:R-:W-:Y:S02]  /*2ea0*/  @!P1 IMAD.MOV.U32 R7, RZ, RZ, R3 ;  /* 0x000000ffff079224 */ /* 0x000fe400078e0003 */
[----:B------:R-:W-:-:S02]  /*2eb0*/  IMAD R2, R14, R2, R13 ;  /* 0x000000020e027224 */ /* 0x000fc400078e020d */
[----:B------:R-:W-:Y:S02]  /*2ec0*/  IMAD R11, R5, R4, R11 ;  /* 0x00000004050b7224 */ /* 0x000fe400078e020b */
[----:B------:R-:W-:Y:S02]  /*2ed0*/  IMAD R13, R7, R14, R2 ;  /* 0x0000000e070d7224 */ /* 0x000fe400078e0202 */
.L_x_38:
[----:B------:R-:W2:Y:S02]  /*2ee0*/  LDCU UR4, c[0x0][0xc30] ;  /* 0x00018600ff0477ac */ /* 0x000ea40008000800 */
[----:B--2---:R-:W-:-:S09]  /*2ef0*/  UISETP.NE.AND UP0, UPT, UR4, 0x1, UPT ;  /* 0x000000010400788c */ /* 0x004fd2000bf05270 */
[----:B------:R-:W-:Y:S05]  /*2f00*/  BRA.U UP0, `(.L_x_39) ;  /* 0x0000000100407547 */ /* 0x000fea000b800000 */
[----:B------:R-:W2:Y:S08]  /*2f10*/  LDC.64 R4, c[0x0][0xc10] ;  /* 0x00030400ff047b82 */ /* 0x000eb00000000a00 */
[----:B-1----:R-:W1:Y:S08]  /*2f20*/  LDC.64 R2, c[0x0][0xc18] ;  /* 0x00030600ff027b82 */ /* 0x002e700000000a00 */
[----:B------:R-:W3:Y:S08]  /*2f30*/  LDC R6, c[0x0][0xc20] ;  /* 0x00030800ff067b82 */ /* 0x000ef00000000800 */
[----:B------:R-:W4:Y:S01]  /*2f40*/  LDC R12, c[0x0][0xc0c] ;  /* 0x00030300ff0c7b82 */ /* 0x000f220000000800 */
[----:B--2---:R-:W-:-:S05]  /*2f50*/  IMAD.HI.U32 R4, R13, R4, RZ ;  /* 0x000000040d047227 */ /* 0x004fca00078e00ff */
[----:B------:R-:W-:Y:S01]  /*2f60*/  SHF.R.U32.HI R4, RZ, R5, R4 ;  /* 0x00000005ff047219 */ /* 0x000fe20000011604 */
[----:B-1----:R-:W-:Y:S01]  /*2f70*/  IMAD.HI.U32 R3, R11, R3, RZ ;  /* 0x000000030b037227 */ /* 0x002fe200078e00ff */
[----:B------:R-:W-:-:S04]  /*2f80*/  ISETP.NE.AND P1, PT, R2, 0x1, PT ;  /* 0x000000010200780c */ /* 0x000fc80003f25270 */
[----:B---3--:R-:W-:-:S04]  /*2f90*/  SHF.R.U32.HI R6, RZ, R6, R3 ;  /* 0x00000006ff067219 */ /* 0x008fc80000011603 */
[----:B------:R-:W-:Y:S02]  /*2fa0*/  SEL R3, R11, R6, !P1 ;  /* 0x000000060b037207 */ /* 0x000fe40004800000 */
[----:B----4-:R-:W-:-:S04]  /*2fb0*/  ISETP.NE.AND P2, PT, R12, 0x1, PT ;  /* 0x000000010c00780c */ /* 0x010fc80003f45270 */
[----:B------:R-:W-:-:S05]  /*2fc0*/  SEL R4, R13, R4, !P2 ;  /* 0x000000040d047207 */ /* 0x000fca0005000000 */
[----:B------:R-:W-:Y:S02]  /*2fd0*/  IMAD.IADD R5, R3, 0x1, -R4 ;  /* 0x0000000103057824 */ /* 0x000fe400078e0a04 */
[----:B------:R-:W-:Y:S02]  /*2fe0*/  IMAD.IADD R3, R4, 0x1, -R3 ;  /* 0x0000000104037824 */ /* 0x000fe400078e0a03 */
[----:B------:R-:W-:Y:S02]  /*2ff0*/  IMAD R13, R5, R12, R13 ;  /* 0x0000000c050d7224 */ /* 0x000fe400078e020d */
[----:B------:R-:W-:-:S07]  /*3000*/  IMAD R11, R3, R2, R11 ;  /* 0x00000002030b7224 */ /* 0x000fce00078e020b */
.L_x_39:
[----:B------:R-:W-:Y:S01]  /*3010*/  PLOP3.LUT P4, PT, PT, PT, PT, 0x80, 0x8 ;  /* 0x000000000008781c */ /* 0x000fe20003f8f070 */
[----:B------:R-:W-:Y:S01]  /*3020*/  IMAD.IADD R19, R13, 0x1, R64 ;  /* 0x000000010d137824 */ /* 0x000fe200078e0240 */
[----:B------:R-:W-:Y:S01]  /*3030*/  LOP3.LUT R8, R8, 0x1, RZ, 0x3c, !PT ;  /* 0x0000000108087812 */ /* 0x000fe200078e3cff */
[----:B------:R-:W-:Y:S01]  /*3040*/  IMAD.IADD R18, R11, 0x1, R58 ;  /* 0x000000010b127824 */ /* 0x000fe200078e023a */
[----:B------:R-:W-:Y:S09]  /*3050*/  @P0 BRA `(.L_x_40) ;  /* 0xffffffe8000c0947 */ /* 0x000ff2000383ffff */
[----:B------:R-:W-:Y:S01]  /*3060*/  UIADD3 UR45, UPT, UPT, UR45, 0xd0, URZ ;  /* 0x000000d02d2d7890 */ /* 0x000fe2000fffe0ff */
[----:B-1----:R-:W-:-:S03]  /*3070*/  SHF.L.U32 R3, R10, 0x1f, RZ ;  /* 0x0000001f0a037819 */ /* 0x002fc600000006ff */
[----:B------:R-:W-:-:S09]  /*3080*/  ULEA UR4, UR48, UR45, 0x3 ;  /* 0x0000002d30047291 */ /* 0x000fd2000f8e18ff */
[----:B------:R-:W1:Y:S02]  /*3090*/  SYNCS.PHASECHK.TRANS64.TRYWAIT P0, [UR4], R3 ;  /* 0x00000003ff0075a7 */ /* 0x000e640008001104 */
[----:B-1----:R-:W-:Y:S05]  /*30a0*/  @!P0 BRA `(.L_x_41) ;  /* 0x0000005c00808947 */ /* 0x002fea0003800000 */
.L_x_142:
[----:B------:R-:W-:-:S04]  /*30b0*/  UIADD3 UR5, UPT, UPT, UR48, 0x1, URZ ;  /* 0x0000000130057890 */ /* 0x000fc8000fffe0ff */
[----:B------:R-:W-:-:S04]  /*30c0*/  UISETP.NE.AND UP0, UPT, UR5, 0x1a, UPT ;  /* 0x0000001a0500788c */ /* 0x000fc8000bf05270 */
[----:B------:R-:W-:Y:S02]  /*30d0*/  USEL UR6, URZ, 0x1, UP0 ;  /* 0x00000001ff067887 */ /* 0x000fe40008000000 */
[----:B------:R-:W-:-:S04]  /*30e0*/  USEL UR5, UR5, URZ, UP0 ;  /* 0x000000ff05057287 */ /* 0x000fc80008000000 */
[----:B------:R-:W-:Y:S01]  /*30f0*/  ULEA UR4, UR5, UR45, 0x3 ;  /* 0x0000002d05047291 */ /* 0x000fe2000f8e18ff */
[----:B------:R-:W-:-:S04]  /*3100*/  LOP3.LUT R2, R10, UR6, RZ, 0x3c, !PT ;  /* 0x000000060a027c12 */ /* 0x000fc8000f8e3cff */
[----:B-1----:R-:W-:-:S04]  /*3110*/  SHF.L.U32 R3, R2, 0x1f, RZ ;  /* 0x0000001f02037819 */ /* 0x002fc800000006ff */
[----:B------:R-:W1:Y:S02]  /*3120*/  SYNCS.PHASECHK.TRANS64.TRYWAIT P0, [UR4], R3 ;  /* 0x00000003ff0075a7 */ /* 0x000e640008001104 */
[----:B-1----:R-:W-:Y:S05]  /*3130*/  @!P0 BRA `(.L_x_42) ;  /* 0x0000005c00748947 */ /* 0x002fea0003800000 */
.L_x_144:
        /* <DEDUP_REMOVED lines=9> */
.L_x_146:
        /* <DEDUP_REMOVED lines=9> */
.L_x_148:
        /* <DEDUP_REMOVED lines=9> */
.L_x_150:
        /* <DEDUP_REMOVED lines=9> */
.L_x_152:
        /* <DEDUP_REMOVED lines=9> */
.L_x_154:
        /* <DEDUP_REMOVED lines=9> */
.L_x_156:
        /* <DEDUP_REMOVED lines=9> */
.L_x_158:
        /* <DEDUP_REMOVED lines=9> */
.L_x_160:
        /* <DEDUP_REMOVED lines=9> */
.L_x_162:
        /* <DEDUP_REMOVED lines=9> */
.L_x_164:
        /* <DEDUP_REMOVED lines=9> */
.L_x_166:
        /* <DEDUP_REMOVED lines=9> */
.L_x_168:
        /* <DEDUP_REMOVED lines=9> */
.L_x_170:
        /* <DEDUP_REMOVED lines=9> */
.L_x_172:
        /* <DEDUP_REMOVED lines=9> */
.L_x_174:
        /* <DEDUP_REMOVED lines=9> */
.L_x_176:
        /* <DEDUP_REMOVED lines=9> */
.L_x_178:
        /* <DEDUP_REMOVED lines=9> */
.L_x_180:
        /* <DEDUP_REMOVED lines=9> */
.L_x_182:
        /* <DEDUP_REMOVED lines=9> */
.L_x_184:
        /* <DEDUP_REMOVED lines=9> */
.L_x_186:
        /* <DEDUP_REMOVED lines=9> */
.L_x_188:
        /* <DEDUP_REMOVED lines=9> */
.L_x_190:
[----:B------:R-:W-:-:S04]  /*3e30*/  UIADD3 UR5, UPT, UPT, UR5, 0x1, URZ ;  /* 0x0000000105057890 */ /* 0x000fc8000fffe0ff */
[----:B------:R-:W-:-:S04]  /*3e40*/  UISETP.NE.AND UP0, UPT, UR5, 0x1a, UPT ;  /* 0x0000001a0500788c */ /* 0x000fc8000bf05270 */
[----:B------:R-:W-:Y:S02]  /*3e50*/  USEL UR4, URZ, 0x1, UP0 ;  /* 0x00000001ff047887 */ /* 0x000fe40008000000 */
[----:B------:R-:W-:-:S04]  /*3e60*/  USEL UR5, UR5, URZ, UP0 ;  /* 0x000000ff05057287 */ /* 0x000fc80008000000 */
[----:B------:R-:W-:Y:S01]  /*3e70*/  ULEA UR5, UR5, UR45, 0x3 ;  /* 0x0000002d05057291 */ /* 0x000fe2000f8e18ff */
[----:B-1----:R-:W-:-:S04]  /*3e80*/  LOP3.LUT R3, R2, UR4, RZ, 0x3c, !PT ;  /* 0x0000000402037c12 */ /* 0x002fc8000f8e3cff */
[----:B------:R-:W-:Y:S01]  /*3e90*/  SHF.L.U32 R3, R3, 0x1f, RZ ;  /* 0x0000001f03037819 */ /* 0x000fe200000006ff */
[----:B------:R-:W-:-:S07]  /*3ea0*/  IMAD.U32 R0, RZ, RZ, UR5 ;  /* 0x00000005ff007e24 */ /* 0x000fce000f8e00ff */
.L_x_66:
[----:B-1----:R1:W2:Y:S02]  /*3eb0*/  SYNCS.PHASECHK.TRANS64.TRYWAIT P0, [R0+URZ], R3 ;  /* 0x00000003000075a7 */ /* 0x0022a400080011ff */
[----:B--2---:R-:W-:Y:S05]  /*3ec0*/  @!P0 NANOSLEEP.SYNCS 0x989680 ;  /* 0x009896800000895d */ /* 0x004fea0003900000 */
[----:B------:R-:W2:Y:S02]  /*3ed0*/  @!P0 SYNCS.PHASECHK.TRANS64 P0, [R0+URZ], R3 ;  /* 0x00000003000085a7 */ /* 0x000ea400080010ff */
[----:B--2---:R-:W-:Y:S05]  /*3ee0*/  @P0 EXIT ;  /* 0x000000000000094d */ /* 0x004fea0003800000 */
[----:B------:R-:W-:Y:S05]  /*3ef0*/  BRA `(.L_x_66) ;  /* 0xfffffffc00ec7947 */ /* 0x000fea000383ffff */
.L_x_22:
[----:B------:R-:W-:-:S04]  /*3f00*/  UISETP.NE.AND UP1, UPT, UR46, URZ, UPT ;  /* 0x000000ff2e00728c */ /* 0x000fc8000bf25270 */
[----:B------:R-:W-:-:S09]  /*3f10*/  UISETP.NE.OR UP1, UPT, UR4, 0x1, UP1 ;  /* 0x000000010400788c */ /* 0x000fd20008f25670 */
[----:B------:R-:W-:Y:S05]  /*3f20*/  BRA.U UP1, `(.L_x_67) ;  /* 0x0000000101b07547 */ /* 0x000fea000b800000 */
[----:B------:R-:W-:Y:S01]  /*3f30*/  UMOV UR4, 0x400 ;  /* 0x0000040000047882 */ /* 0x000fe20000000000 */
[----:B------:R-:W-:Y:S01]  /*3f40*/  HFMA2 R2, -RZ, RZ, 0, 5.9604644775390625e-08 ;  /* 0x00000001ff027431 */ /* 0x000fe200000001ff */
[----:B------:R-:W-:Y:S01]  /*3f50*/  ULEA UR46, UR46, UR4, 0x18 ;  /* 0x000000042e2e7291 */ /* 0x000fe2000f8ec0ff */
[----:B------:R-:W-:Y:S01]  /*3f60*/  ISETP.GE.U32.AND P0, PT, R8, 0x2, PT ;  /* 0x000000020800780c */ /* 0x000fe20003f06070 */
[----:B------:R-:W-:Y:S02]  /*3f70*/  IMAD.MOV.U32 R3, RZ, RZ, RZ ;  /* 0x000000ffff037224 */ /* 0x000fe400078e00ff */
[----:B------:R-:W-:Y:S02]  /*3f80*/  UIADD3 UR6, UPT, UPT, UR46, 0x1e8, URZ ;  /* 0x000001e82e067890 */ /* 0x000fe4000fffe0ff */
[----:B------:R-:W-:Y:S02]  /*3f90*/  UIADD3 UR7, UPT, UPT, UR46, 0x1e0, URZ ;  /* 0x000001e02e077890 */ /* 0x000fe4000fffe0ff */
[----:B------:R-:W-:-:S12]  /*3fa0*/  UPRMT UR6, URZ, 0x654, UR6 ;  /* 0x00000654ff067896 */ /* 0x000fd80008000006 */
.L_x_70:
[----:B------:R-:W-:Y:S01]  /*3fb0*/  SHF.L.U32 R7, R2, 0x1f, RZ ;  /* 0x0000001f02077819 */ /* 0x000fe200000006ff */
[----:B------:R-:W-:Y:S02]  /*3fc0*/  IMAD.U32 R9, RZ, RZ, UR7 ;  /* 0x00000007ff097e24 */ /* 0x000fe4000f8e00ff */
[----:B------:R-:W-:Y:S01]  /*3fd0*/  @!P0 IMAD.MOV.U32 R5, RZ, RZ, 0x10 ;  /* 0x00000010ff058424 */ /* 0x000fe200078e00ff */
[----:B------:R-:W2:Y:S02]  /*3fe0*/  SYNCS.PHASECHK.TRANS64.TRYWAIT P1, [UR46+0x1e8], R7 ;  /* 0x0001e807ff0075a7 */ /* 0x000ea4000802112e */
[----:B------:R-:W-:-:S04]  /*3ff0*/  PRMT R9, R8, 0x654, R9 ;  /* 0x0000065408097816 */ /* 0x000fc80000000009 */
[----:B------:R-:W-:Y:S01]  /*4000*/  SEL R0, R9, R0, !P0 ;  /* 0x0000000009007207 */ /* 0x000fe20004000000 */
[----:B--2---:R-:W-:Y:S06]  /*4010*/  @!P1 BRA `(.L_x_68) ;  /* 0x0000005400fc9947 */ /* 0x004fec0003800000 */
.L_x_192:
[----:B------:R-:W-:Y:S01]  /*4020*/  UIADD3 UR4, UPT, UPT, UR46, 0x220, URZ ;  /* 0x000002202e047890 */ /* 0x000fe2000fffe0ff */
[----:B------:R3:W-:Y:S01]  /*4030*/  @!P0 SYNCS.ARRIVE.TRANS64.RED RZ, [R0+URZ], R5 ;  /* 0x0000000500ff89a7 */ /* 0x0007e200080004ff */
[----:B------:R-:W-:Y:S01]  /*4040*/  UIADD3 UR5, UPT, UPT, UR46, 0x1e0, URZ ;  /* 0x000001e02e057890 */ /* 0x000fe2000fffe0ff */
[----:B------:R-:W-:-:S08]  /*4050*/  LOP3.LUT R2, R2, 0x1, RZ, 0x3c, !PT ;  /* 0x0000000102027812 */ /* 0x000fd000078e3cff */
[----:B------:R-:W-:Y:S06]  /*4060*/  UGETNEXTWORKID.BROADCAST [UR4], [UR5] ;  /* 0x00000000040073ca */ /* 0x000fec0008000100 */
[----:B---3--:R-:W-:-:S04]  /*4070*/  SHF.L.U32 R5, R3, 0x1f, RZ ;  /* 0x0000001f03057819 */ /* 0x008fc800000006ff */
[----:B------:R-:W3:Y:S02]  /*4080*/  SYNCS.PHASECHK.TRANS64.TRYWAIT P1, [UR46+0x1e0], R5 ;  /* 0x0001e005ff0075a7 */ /* 0x000ee4000802112e */
[----:B---3--:R-:W-:Y:S05]  /*4090*/  @!P1 BRA `(.L_x_69) ;  /* 0x0000005400f49947 */ /* 0x008fea0003800000 */
.L_x_194:
[----:B--2---:R-:W2:Y:S01]  /*40a0*/  LDS.128 R4, [UR46+0x220] ;  /* 0x0002202eff047984 */ /* 0x004ea20008000c00 */
[----:B------:R-:W-:Y:S01]  /*40b0*/  LOP3.LUT R3, R3, 0x1, RZ, 0x3c, !PT ;  /* 0x0000000103037812 */ /* 0x000fe200078e3cff */
[----:B------:R-:W-:Y:S01]  /*40c0*/  @!PT LDS RZ, [RZ] ;  /* 0x00000000fffff984 */ /* 0x000fe20000000800 */
[----:B------:R-:W-:Y:S01]  /*40d0*/  @!PT LDS RZ, [RZ] ;  /* 0x00000000fffff984 */ /* 0x000fe20000000800 */
[----:B------:R-:W-:Y:S01]  /*40e0*/  @!PT LDS RZ, [RZ] ;  /* 0x00000000fffff984 */ /* 0x000fe20000000800 */
[----:B------:R-:W-:Y:S01]  /*40f0*/  @!PT LDS RZ, [RZ] ;  /* 0x00000000fffff984 */ /* 0x000fe20000000800 */
[----:B------:R3:W-:Y:S06]  /*4100*/  MEMBAR.ALL.CTA ;  /* 0x0000000000007992 */ /* 0x0007ec0000008000 */
[----:B---3--:R-:W3:Y:S02]  /*4110*/  FENCE.VIEW.ASYNC.S ;  /* 0x00000000000073c6 */ /* 0x008ee40000000000 */
[----:B---3--:R-:W-:Y:S01]  /*4120*/  SYNCS.ARRIVE.TRANS64.RED.A1T0 RZ, [UR6], RZ ;  /* 0x000000ffffff79a7 */ /* 0x008fe20008100406 */
[----:B--2---:R-:W-:-:S13]  /*4130*/  LOP3.LUT P1, RZ, R6, 0x1, RZ, 0xc0, !PT ;  /* 0x0000000106ff7812 */ /* 0x004fda000782c0ff */
[----:B------:R-:W-:Y:S05]  /*4140*/  @P1 BRA `(.L_x_70) ;  /* 0xfffffffc00981947 */ /* 0x000fea000383ffff */
[----:B------:R-:W-:-:S04]  /*4150*/  SHF.L.U32 R0, R2, 0x1f, RZ ;  /* 0x0000001f02007819 */ /* 0x000fc800000006ff */
[----:B------:R-:W2:Y:S02]  /*4160*/  SYNCS.PHASECHK.TRANS64 P0, [UR46+0x1e8], R0 ;  /* 0x0001e800ff0075a7 */ /* 0x000ea4000800102e */
[----:B-12---:R-:W-:Y:S05]  /*4170*/  @P0 EXIT ;  /* 0x000000000000094d */ /* 0x006fea0003800000 */
[----:B------:R-:W-:-:S07]  /*4180*/  MOV R0, UR46 ;  /* 0x0000002e00007c02 */ /* 0x000fce0008000f00 */
.L_x_71:
[----:B-1----:R-:W-:-:S04]  /*4190*/  SHF.L.U32 R3, R2, 0x1f, RZ ;  /* 0x0000001f02037819 */ /* 0x002fc800000006ff */
[----:B------:R1:W2:Y:S03]  /*41a0*/  SYNCS.PHASECHK.TRANS64.TRYWAIT P0, [R0+URZ+0x1e8], R3 ;  /* 0x0001e803000075a7 */ /* 0x0002a600080011ff */
[----:B--2---:R-:W-:Y:S05]  /*41b0*/  @!P0 NANOSLEEP.SYNCS 0x989680 ;  /* 0x009896800000895d */ /* 0x004fea0003900000 */
[----:B------:R-:W2:Y:S02]  /*41c0*/  @!P0 SYNCS.PHASECHK.TRANS64 P0, [R0+URZ+0x1e8], R3 ;  /* 0x0001e803000085a7 */ /* 0x000ea400080010ff */
[----:B--2---:R-:W-:Y:S05]  /*41d0*/  @P0 EXIT ;  /* 0x000000000000094d */ /* 0x004fea0003800000 */
[----:B------:R-:W-:Y:S05]  /*41e0*/  BRA `(.L_x_71) ;  /* 0xfffffffc00e87947 */ /* 0x000fea000383ffff */
.L_x_67:
[----:B------:R-:W-:Y:S05]  /*41f0*/  BRA.U UP4, `(.L_x_72) ;  /* 0x0000000d04447547 */ /* 0x000fea000b800000 */
[----:B------:R-:W-:Y:S01]  /*4200*/  UMOV UR4, 0x40 ;  /* 0x0000004000047882 */ /* 0x000fe20000000000 */
[----:B------:R-:W-:Y:S01]  /*4210*/  NOP ;  /* 0x0000000000007918 */ /* 0x000fe20000000000 */
[----:B------:R-:W-:Y:S01]  /*4220*/  ULEA UR4, UR46, UR4, 0x18 ;  /* 0x000000042e047291 */ /* 0x000fe2000f8ec0ff */
[----:B------:R-:W-:Y:S02]  /*4230*/  UMOV UR5, 0x400 ;  /* 0x0000040000057882 */ /* 0x000fe40000000000 */
[----:B------:R-:W-:-:S06]  /*4240*/  ULEA UR46, UR46, UR5, 0x18 ;  /* 0x000000052e2e7291 */ /* 0x000fcc000f8ec0ff */
[----:B------:R-:W2:Y:S02]  /*4250*/  LDS.U8 R2, [UR4+0x1c] ;  /* 0x00001c04ff027984 */ /* 0x000ea40008000000 */
[----:B--2---:R-:W-:-:S13]  /*4260*/  ISETP.NE.AND P0, PT, R2, RZ, PT ;  /* 0x000000ff0200720c */ /* 0x004fda0003f05270 */
[----:B------:R-:W-:Y:S05]  /*4270*/  @P0 BRA `(.L_x_73) ;  /* 0x0000000000580947 */ /* 0x000fea0003800000 */
[----:B------:R-:W-:-:S13]  /*4280*/  ELECT P0, URZ, PT ;  /* 0x0000000000ff782f */ /* 0x000fda0003800000 */
[----:B------:R-:W-:Y:S05]  /*4290*/  @!P0 BRA `(.L_x_74) ;  /* 0x0000000000608947 */ /* 0x000fea0003800000 */
[----:B------:R-:W-:Y:S01]  /*42a0*/  UMOV UR5, 0x10 ;  /* 0x0000001000057882 */ /* 0x000fe20000000000 */
[----:B------:R-:W-:Y:S01]  /*42b0*/  HFMA2 R2, -RZ, RZ, 0, 5.9604644775390625e-08 ;  /* 0x00000001ff027431 */ /* 0x000fe200000001ff */
[----:B------:R-:W-:-:S03]  /*42c0*/  MOV R3, 0xffff ;  /* 0x0000ffff00037802 */ /* 0x000fc60000000f00 */
[----:B------:R-:W-:Y:S04]  /*42d0*/  DEPBAR.LE SB2, 0x36 ;  /* 0x0000ad800000791a */ /* 0x000fe80000000000 */
[----:B------:R-:W2:Y:S02]  /*42e0*/  UTCATOMSWS.FIND_AND_SET.ALIGN UP0, UR5, UR5 ;  /* 0x00000005000575e3 */ /* 0x000ea40008000800 */
[----:B--2---:R-:W-:Y:S01]  /*42f0*/  MOV R4, UR5 ;  /* 0x0000000500047c02 */ /* 0x004fe20008000f00 */
[----:B------:R-:W-:Y:S06]  /*4300*/  BRA.U UP0, `(.L_x_75) ;  /* 0x0000000100187547 */ /* 0x000fec000b800000 */
.L_x_76:
[----:B------:R-:W-:Y:S05]  /*4310*/  NANOSLEEP 0x64 ;  /* 0x000000640000795d */ /* 0x000fea0003800000 */
[----:B------:R-:W-:-:S05]  /*4320*/  UMOV UR5, 0x10 ;  /* 0x0000001000057882 */ /* 0x000fca0000000000 */
[----:B------:R-:W-:Y:S04]  /*4330*/  DEPBAR.LE SB2, 0x36 ;  /* 0x0000ad800000791a */ /* 0x000fe80000000000 */
[----:B------:R-:W2:Y:S02]  /*4340*/  UTCATOMSWS.FIND_AND_SET.ALIGN UP0, UR5, UR5 ;  /* 0x00000005000575e3 */ /* 0x000ea40008000800 */
[----:B--2---:R-:W-:Y:S01]  /*4350*/  MOV R4, UR5 ;  /* 0x0000000500047c02 */ /* 0x004fe20008000f00 */
[----:B------:R-:W-:Y:S05]  /*4360*/  BRA.U !UP0, `(.L_x_76) ;  /* 0xfffffffd08e87547 */ /* 0x000fea000b83ffff */
.L_x_75:
[-C--:B------:R-:W-:Y:S02]  /*4370*/  SHF.L.U32 R3, R3, R4.reuse, RZ ;  /* 0x0000000403037219 */ /* 0x080fe400000006ff */
[----:B------:R-:W-:Y:S01]  /*4380*/  SHF.L.U32 R2, R2, R4, RZ ;  /* 0x0000000402027219 */ /* 0x000fe200000006ff */
[----:B------:R-:W-:Y:S02]  /*4390*/  IMAD.SHL.U32 R4, R4, 0x20, RZ ;  /* 0x0000002004047824 */ /* 0x000fe400078e00ff */
[----:B------:R2:W-:Y:S04]  /*43a0*/  ATOMS.OR RZ, [UR4+0x14], R3 ;  /* 0x00001403ffff798c */ /* 0x0005e8000b000004 */
[----:B------:R2:W-:Y:S04]  /*43b0*/  ATOMS.OR RZ, [UR4+0x18], R2 ;  /* 0x00001802ffff798c */ /* 0x0005e8000b000004 */
[----:B------:R2:W-:Y:S01]  /*43c0*/  STS [UR46+0x230], R4 ;  /* 0x00023004ff007988 */ /* 0x0005e2000800082e */
[----:B------:R-:W-:Y:S05]  /*43d0*/  BRA `(.L_x_74) ;  /* 0x0000000000107947 */ /* 0x000fea0003800000 */
.L_x_73:
[----:B------:R-:W-:-:S05]  /*43e0*/  MOV R2, 0xffffffff ;  /* 0xffffffff00027802 */ /* 0x000fca0000000f00 */
[----:B------:R2:W-:Y:S02]  /*43f0*/  STS [UR46+0x230], R2 ;  /* 0x00023002ff007988 */ /* 0x0005e4000800082e */
[----:B--2---:R-:W-:Y:S02]  /*4400*/  MOV R2, 0x4420 ;  /* 0x0000442000027802 */ /* 0x004fe40000000f00 */
[----:B-1---5:R-:W-:Y:S05]  /*4410*/  CALL.REL.NOINC `($__internal_1_$__cuda_sm10x_tcgen05_guardrail_trap_phase_invalid_during_alloc) ;  /* 0x0000005800947944 */ /* 0x022fea0003c00000 */
.L_x_74:
[----:B------:R-:W-:Y:S05]  /*4420*/  WARPSYNC.ALL ;  /* 0x0000000000007948 */ /* 0x000fea0003800000 */
[----:B------:R-:W3:Y:S01]  /*4430*/  S2UR UR7, SR_CgaCtaId ;  /* 0x00000000000779c3 */ /* 0x000ee20000008800 */
[----:B------:R-:W-:Y:S01]  /*4440*/  UMOV UR4, 0x400 ;  /* 0x0000040000047882 */ /* 0x000fe20000000000 */
[----:B------:R-:W-:-:S06]  /*4450*/  NOP ;  /* 0x0000000000007918 */ /* 0x000fcc0000000000 */
[----:B------:R-:W-:Y:S06]  /*4460*/  BAR.ARV 0x6, 0xa0 ;  /* 0x0182800000007b1d */ /* 0x000fec0000002000 */
[----:B------:R-:W4:Y:S01]  /*4470*/  LDCU UR5, c[0x0][0x394] ;  /* 0x00007280ff0577ac */ /* 0x000f220008000800 */
[----:B------:R-:W-:Y:S01]  /*4480*/  LOP3.LUT R0, R0, 0xffff, RZ, 0xc0, !PT ;  /* 0x0000ffff00007812 */ /* 0x000fe200078ec0ff */
[----:B------:R-:W-:Y:S02]  /*4490*/  IMAD.MOV.U32 R11, RZ, RZ, 0x1 ;  /* 0x00000001ff0b7424 */ /* 0x000fe400078e00ff */
[----:B------:R-:W-:Y:S01]  /*44a0*/  IMAD.MOV.U32 R10, RZ, RZ, RZ ;  /* 0x000000ffff0a7224 */ /* 0x000fe200078e00ff */
[----:B------:R-:W-:Y:S01]  /*44b0*/  R2UR UR10, R0 ;  /* 0x00000000000a72ca */ /* 0x000fe200000e0000 */
[----:B------:R-:W-:Y:S01]  /*44c0*/  IMAD.MOV.U32 R8, RZ, RZ, RZ ;  /* 0x000000ffff087224 */ /* 0x000fe200078e00ff */
[----:B------:R-:W-:Y:S01]  /*44d0*/  UMOV UR17, URZ ;  /* 0x000000ff00117c82 */ /* 0x000fe20008000000 */
[----:B------:R-:W-:Y:S01]  /*44e0*/  UMOV UR16, URZ ;  /* 0x000000ff00107c82 */ /* 0x000fe20008000000 */
[----:B------:R-:W-:Y:S01]  /*44f0*/  UMOV UR22, 0x0 ;  /* 0x0000000000167882 */ /* 0x000fe20000000000 */
[----:B---3--:R-:W-:Y:S01]  /*4500*/  ULEA UR7, UR7, UR4, 0x18 ;  /* 0x0000000407077291 */ /* 0x008fe2000f8ec0ff */
[----:B------:R-:W3:Y:S03]  /*4510*/  LDCU UR4, c[0x0][0x394] ;  /* 0x00007280ff0477ac */ /* 0x000ee60008000800 */
[----:B------:R-:W-:-:S02]  /*4520*/  UIADD3 UR19, UPT, UPT, UR7, 0x3600, URZ ;  /* 0x0000360007137890 */ /* 0x000fc4000fffe0ff */
[----:B----4-:R-:W-:-:S03]  /*4530*/  UIADD3 UR5, UPT, UPT, UR5, 0x1f, URZ ;  /* 0x0000001f05057890 */ /* 0x010fc6000fffe0ff */
[----:B--2---:R-:W2:Y:S01]  /*4540*/  LDS R2, [UR7+0x230] ;  /* 0x00023007ff027984 */ /* 0x004ea20008000800 */
[----:B------:R-:W-:Y:S02]  /*4550*/  UIADD3 UR18, UPT, UPT, UR7, 0x1d600, URZ ;  /* 0x0001d60007127890 */ /* 0x000fe4000fffe0ff */
[----:B------:R-:W-:Y:S02]  /*4560*/  USHF.R.S32.HI UR6, URZ, 0x1f, UR5 ;  /* 0x0000001fff067899 */ /* 0x000fe40008011405 */
[----:B------:R-:W-:Y:S02]  /*4570*/  USHF.R.U32.HI UR19, URZ, 0x4, UR19 ;  /* 0x00000004ff137899 */ /* 0x000fe40008011613 */
[----:B------:R-:W-:Y:S02]  /*4580*/  ULEA.HI UR6, UR6, UR5, URZ, 0x5 ;  /* 0x0000000506067291 */ /* 0x000fe4000f8f28ff */
[----:B------:R-:W-:Y:S02]  /*4590*/  UIADD3 UR5, UPT, UPT, UR7, 0x1e8, URZ ;  /* 0x000001e807057890 */ /* 0x000fe4000fffe0ff */
[----:B------:R-:W-:-:S02]  /*45a0*/  USHF.R.S32.HI UR6, URZ, 0x5, UR6 ;  /* 0x00000005ff067899 */ /* 0x000fc40008011406 */
[----:B------:R-:W-:Y:S02]  /*45b0*/  USHF.R.U32.HI UR18, URZ, 0x4, UR18 ;  /* 0x00000004ff127899 */ /* 0x000fe40008011612 */
[----:B------:R-:W-:Y:S02]  /*45c0*/  UISETP.LT.AND UP0, UPT, UR6, 0x1, UPT ;  /* 0x000000010600788c */ /* 0x000fe4000bf01270 */
[----:B------:R-:W-:Y:S02]  /*45d0*/  UPRMT UR5, URZ, 0x654, UR5 ;  /* 0x00000654ff057896 */ /* 0x000fe40008000005 */
[----:B------:R-:W-:Y:S02]  /*45e0*/  USEL UR11, UR6, 0x1, !UP0 ;  /* 0x00000001060b7887 */ /* 0x000fe4000c000000 */
[----:B------:R-:W-:Y:S02]  /*45f0*/  ULOP3.LUT UR19, UR19, 0x3fff, URZ, 0xc0, !UPT ;  /* 0x00003fff13137892 */ /* 0x000fe4000f8ec0ff */
[----:B------:R-:W-:-:S02]  /*4600*/  ULOP3.LUT UR18, UR18, 0x3fff, URZ, 0xc0, !UPT ;  /* 0x00003fff12127892 */ /* 0x000fc4000f8ec0ff */
[----:B------:R-:W-:Y:S02]  /*4610*/  UIADD3 UR11, UPT, UPT, -UR11, URZ, URZ ;  /* 0x000000ff0b0b7290 */ /* 0x000fe4000fffe1ff */
[----:B---3--:R-:W-:Y:S01]  /*4620*/  UISETP.GE.AND UP3, UPT, UR4, 0x1, UPT ;  /* 0x000000010400788c */ /* 0x008fe2000bf66270 */
[----:B------:R-:W-:Y:S01]  /*4630*/  UMOV UR23, 0x4118490 ;  /* 0x0411849000177882 */ /* 0x000fe20000000000 */
[----:B------:R-:W-:Y:S01]  /*4640*/  UMOV UR20, 0x0 ;  /* 0x0000000000147882 */ /* 0x000fe20000000000 */
[----:B------:R-:W-:Y:S01]  /*4650*/  UMOV UR21, 0x4118490 ;  /* 0x0411849000157882 */ /* 0x000fe20000000000 */
[C---:B--2---:R-:W-:Y:S01]  /*4660*/  VIADD R5, R2.reuse, 0x40 ;  /* 0x0000004002057836 */ /* 0x044fe20000000000 */
[----:B------:R-:W-:-:S04]  /*4670*/  LOP3.LUT R4, R2, 0xffff, RZ, 0xc0, !PT ;  /* 0x0000ffff02047812 */ /* 0x000fc800078ec0ff */
[----:B------:R-:W-:-:S05]  /*4680*/  LOP3.LUT R5, R5, 0xffff, RZ, 0xc0, !PT ;  /* 0x0000ffff05057812 */ /* 0x000fca00078ec0ff */
[----:B------:R2:W-:Y:S02]  /*4690*/  STL.64 [R1], R4 ;  /* 0x0000000401007387 */ /* 0x0005e40000100a00 */
.L_x_83:
[----:B--2---:R-:W-:-:S04]  /*46a0*/  SHF.L.U32 R3, R10, 0x1f, RZ ;  /* 0x0000001f0a037819 */ /* 0x004fc800000006ff */
[----:B---3--:R-:W3:Y:S02]  /*46b0*/  SYNCS.PHASECHK.TRANS64.TRYWAIT P0, [UR7+0x1e0], R3 ;  /* 0x0001e003ff0075a7 */ /* 0x008ee40008001107 */
[----:B---3--:R-:W-:Y:S05]  /*46c0*/  @!P0 BRA `(.L_x_77) ;  /* 0x0000005000808947 */ /* 0x008fea0003800000 */
.L_x_196:
[----:B--2---:R-:W2:Y:S01]  /*46d0*/  LDS.128 R4, [UR7+0x220] ;  /* 0x00022007ff047984 */ /* 0x004ea20008000c00 */
[----:B------:R-:W-:Y:S01]  /*46e0*/  ULEA UR9, UR17, UR7, 0x3 ;  /* 0x0000000711097291 */ /* 0x000fe2000f8e18ff */
[----:B---3--:R-:W-:Y:S01]  /*46f0*/  SHF.L.U32 R3, R11, 0x1f, RZ ;  /* 0x0000001f0b037819 */ /* 0x008fe200000006ff */
[----:B------:R-:W-:Y:S01]  /*4700*/  @!PT LDS RZ, [RZ] ;  /* 0x00000000fffff984 */ /* 0x000fe20000000800 */
[----:B------:R-:W-:Y:S01]  /*4710*/  @!PT LDS RZ, [RZ] ;  /* 0x00000000fffff984 */ /* 0x000fe20000000800 */
[----:B------:R-:W-:Y:S01]  /*4720*/  @!PT LDS RZ, [RZ] ;  /* 0x00000000fffff984 */ /* 0x000fe20000000800 */
[----:B------:R-:W-:Y:S01]  /*4730*/  @!PT LDS RZ, [RZ] ;  /* 0x00000000fffff984 */ /* 0x000fe20000000800 */
[----:B------:R3:W-:Y:S06]  /*4740*/  MEMBAR.ALL.CTA ;  /* 0x0000000000007992 */ /* 0x0007ec0000008000 */
[----:B---3--:R-:W3:Y:S02]  /*4750*/  FENCE.VIEW.ASYNC.S ;  /* 0x00000000000073c6 */ /* 0x008ee40000000000 */
[----:B---3--:R-:W-:Y:S01]  /*4760*/  SYNCS.ARRIVE.TRANS64.RED.A1T0 RZ, [UR5], RZ ;  /* 0x000000ffffff79a7 */ /* 0x008fe20008100405 */
[----:B------:R-:W3:Y:S02]  /*4770*/  SYNCS.PHASECHK.TRANS64.TRYWAIT P0, [UR9+0x200], R3 ;  /* 0x00020003ff0075a7 */ /* 0x000ee40008001109 */
[----:B--23--:R-:W-:Y:S05]  /*4780*/  @!P0 BRA `(.L_x_78) ;  /* 0x0000005000688947 */ /* 0x00cfea0003800000 */
.L_x_198:
[----:B------:R-:W-:Y:S05]  /*4790*/  BRA.U !UP3, `(.L_x_79) ;  /* 0x000000010bc87547 */ /* 0x000fea000b800000 */
[----:B--2---:R-:W-:Y:S01]  /*47a0*/  IMAD.U32 R0, RZ, RZ, UR17 ;  /* 0x00000011ff007e24 */ /* 0x004fe2000f8e00ff */
[----:B------:R-:W-:-:S04]  /*47b0*/  ULEA UR4, UR16, UR7, 0x3 ;  /* 0x0000000710047291 */ /* 0x000fc8000f8e18ff */
[----:B------:R-:W-:Y:S02]  /*47c0*/  LEA R3, R0, R1, 0x2 ;  /* 0x0000000100037211 */ /* 0x000fe400078e10ff */
[----:B------:R-:W-:-:S04]  /*47d0*/  SHF.L.U32 R0, R8, 0x1f, RZ ;  /* 0x0000001f08007819 */ /* 0x000fc800000006ff */
[----:B------:R-:W5:Y:S01]  /*47e0*/  LDL R3, [R3] ;  /* 0x0000000003037983 */ /* 0x000f620000100800 */
[----:B------:R2:W3:Y:S01]  /*47f0*/  SYNCS.PHASECHK.TRANS64.TRYWAIT P1, [UR4], R0 ;  /* 0x00000000ff0075a7 */ /* 0x0004e20008021104 */
[----:B------:R-:W-:Y:S01]  /*4800*/  UPLOP3.LUT UP4, UPT, UPT, UPT, UPT, 0x40, 0x4 ;  /* 0x000000000004789c */ /* 0x000fe20003f8e870 */
[----:B------:R-:W-:Y:S01]  /*4810*/  UMOV UR15, UR11 ;  /* 0x0000000b000f7c82 */ /* 0x000fe20008000000 */
[----:B------:R-:W-:Y:S01]  /*4820*/  UMOV UR14, UR6 ;  /* 0x00000006000e7c82 */ /* 0x000fe20008000000 */
[----:B------:R-:W-:-:S08]  /*4830*/  UMOV UR13, UR16 ;  /* 0x00000010000d7c82 */ /* 0x000fd00008000000 */
.L_x_82:
[----:B------:R-:W-:Y:S02]  /*4840*/  UIADD3 UR15, UPT, UPT, UR15, 0x1, URZ ;  /* 0x000000010f0f7890 */ /* 0x000fe4000fffe0ff */
[----:B----4-:R-:W-:Y:S02]  /*4850*/  ULEA UR8, UR13, UR7, 0x3 ;  /* 0x000000070d087291 */ /* 0x010fe4000f8e18ff */
[----:B------:R-:W-:Y:S01]  /*4860*/  UISETP.NE.AND UP0, UPT, UR15, URZ, UPT ;  /* 0x000000ff0f00728c */ /* 0x000fe2000bf05270 */
[----:B--23--:R-:W-:Y:S10]  /*4870*/  @P1 BRA `(.L_x_80) ;  /* 0x00000000000c1947 */ /* 0x00cff40003800000 */
[----:B------:R-:W-:Y:S04]  /*4880*/  SHF.L.U32 R9, R8, 0x1f, RZ ;  /* 0x0000001f08097819 */ /* 0x000fe800000006ff */
[----:B------:R-:W3:Y:S02]  /*4890*/  SYNCS.PHASECHK.TRANS64.TRYWAIT P0, [UR8], R9 ;  /* 0x00000009ff0075a7 */ /* 0x000ee40008001108 */
[----:B---3--:R-:W-:Y:S05]  /*48a0*/  @!P0 BRA `(.L_x_81) ;  /* 0x0000005000388947 */ /* 0x008fea0003800000 */
.L_x_80:
[----:B------:R-:W-:Y:S01]  /*48b0*/  UISETP.NE.AND UP1, UPT, UR14, 0x1, UPT ;  /* 0x000000010e00788c */ /* 0x000fe2000bf25270 */
[----:B------:R-:W-:Y:S01]  /*48c0*/  PLOP3.LUT P1, PT, PT, PT, PT, 0x80, 0x8 ;  /* 0x000000000008781c */ /* 0x000fe20003f2f070 */
[----:B------:R-:W-:Y:S02]  /*48d0*/  UIADD3 UR16, UPT, UPT, UR13, 0x1, URZ ;  /* 0x000000010d107890 */ /* 0x000fe4000fffe0ff */
[----:B------:R-:W-:Y:S02]  /*48e0*/  ULEA UR24, UR13, UR19, 0x8 ;  /* 0x000000130d187291 */ /* 0x000fe4000f8e40ff */
[----:B------:R-:W-:Y:S01]  /*48f0*/  UISETP.NE.AND UP2, UPT, UR16, 0x1a, UPT ;  /* 0x0000001a1000788c */ /* 0x000fe2000bf45270 */
[----:B------:R-:W-:Y:S01]  /*4900*/  PLOP3.LUT P0, PT, PT, PT, UP1, 0x80, 0x8 ;  /* 0x000000000008781c */ /* 0x000fe20003f0f018 */
[----:B------:R-:W-:Y:S02]  /*4910*/  ULEA UR26, UR13, UR18, 0x8 ;  /* 0x000000120d1a7291 */ /* 0x000fe4000f8e40ff */
[----:B------:R-:W-:Y:S02]  /*4920*/  USEL UR12, URZ, 0x1, UP2 ;  /* 0x00000001ff0c7887 */ /* 0x000fe40009000000 */
[----:B------:R-:W-:Y:S02]  /*4930*/  USEL UR16, UR16, URZ, UP2 ;  /* 0x000000ff10107287 */ /* 0x000fe40009000000 */
[----:B------:R-:W-:Y:S02]  /*4940*/  UIADD3 UR28, UPT, UPT, UR24, 0x80, URZ ;  /* 0x00000080181c7890 */ /* 0x000fe4000fffe0ff */
[----:B------:R-:W-:Y:S01]  /*4950*/  @UP1 ULEA UR4, UR16, UR7, 0x3 ;  /* 0x0000000710041291 */ /* 0x000fe2000f8e18ff */
[----:B------:R-:W-:Y:S01]  /*4960*/  LOP3.LUT R8, R8, UR12, RZ, 0x3c, !PT ;  /* 0x0000000c08087c12 */ /* 0x000fe2000f8e3cff */
[----:B------:R-:W-:Y:S02]  /*4970*/  UIADD3 UR30, UPT, UPT, UR26, 0x80, URZ ;  /* 0x000000801a1e7890 */ /* 0x000fe4000fffe0ff */
[----:B------:R-:W-:Y:S01]  /*4980*/  UIADD3 UR8, UPT, UPT, UR8, 0xd0, URZ ;  /* 0x000000d008087890 */ /* 0x000fe2000fffe0ff */
[----:B--2---:R-:W-:Y:S01]  /*4990*/  @P0 SHF.L.U32 R0, R8, 0x1f, RZ ;  /* 0x0000001f08000819 */ /* 0x004fe200000006ff */
[----:B------:R-:W-:Y:S01]  /*49a0*/  UMOV UR25, 0x40004040 ;  /* 0x4000404000197882 */ /* 0x000fe20000000000 */
[----:B------:R-:W-:Y:S01]  /*49b0*/  UMOV UR27, 0x40004040 ;  /* 0x40004040001b7882 */ /* 0x000fe20000000000 */
[----:B------:R-:W-:Y:S01]  /*49c0*/  UMOV UR29, 0x40004040 ;  /* 0x40004040001d7882 */ /* 0x000fe20000000000 */
[----:B------:R4:W2:Y:S01]  /*49d0*/  @P0 SYNCS.PHASECHK.TRANS64.TRYWAIT P1, [UR4], R0 ;  /* 0x00000000ff0005a7 */ /* 0x0008a20008021104 */
[----:B------:R-:W-:Y:S11]  /*49e0*/  ELECT P0, URZ, PT ;  /* 0x0000000000ff782f */ /* 0x000ff60003800000 */
[----:B------:R-:W-:Y:S02]  /*49f0*/  @!UPT UIADD3 URZ, UPT, UPT, URZ, URZ, URZ ;  /* 0x000000fffffff290 */ /* 0x000fe4000fffe0ff */
[C---:B-----5:R-:W-:Y:S02]  /*4a00*/  @P0 R2UR.BROADCAST UR12, R3.reuse ;  /* 0x00000000030c02ca */ /* 0x060fe400008e0000 */
[----:B------:R-:W-:Y:S11]  /*4a10*/  ELECT P0, URZ, PT ;  /* 0x0000000000ff782f */ /* 0x000ff60003800000 */
[----:B------:R-:W-:Y:S02]  /*4a20*/  @!UPT UIADD3 URZ, UPT, UPT, URZ, URZ, URZ ;  /* 0x000000fffffff290 */ /* 0x000fe4000fffe0ff */
[----:B------:R-:W-:Y:S01]  /*4a30*/  @P0 R2UR.BROADCAST UR4, R3 ;  /* 0x00000000030402ca */ /* 0x000fe200008e0000 */
[----:B------:R-:W-:Y:S01]  /*4a40*/  UIADD3 UR14, UPT, UPT, UR14, -0x1, URZ ;  /* 0xffffffff0e0e7890 */ /* 0x000fe2000fffe0ff */
[----:B------:R-:W-:Y:S01]  /*4a50*/  UMOV UR31, 0x40004040 ;  /* 0x40004040001f7882 */ /* 0x000fe20000000000 */
[----:B------:R-:W-:Y:S01]  /*4a60*/  UMOV UR13, UR16 ;  /* 0x00000010000d7c82 */ /* 0x000fe20008000000 */
[----:B------:R4:W-:Y:S01]  /*4a70*/  UTCHMMA gdesc[UR24], gdesc[UR26], tmem[UR12], tmem[UR22], idesc[UR23], UP4 ;  /* 0x00ff161a180075ea */ /* 0x0009e2000a00000c */
[----:B------:R-:W-:Y:S08]  /*4a80*/  UPLOP3.LUT UP4, UPT, UPT, UPT, UPT, 0x80, 0x8 ;  /* 0x000000000008789c */ /* 0x000ff00003f8f070 */
[----:B------:R4:W-:Y:S01]  /*4a90*/  UTCHMMA gdesc[UR28], gdesc[UR30], tmem[UR4], tmem[UR20], idesc[UR21], UPT ;  /* 0x00ff141e1c0075ea */ /* 0x0009e2000b800004 */
[----:B------:R4:W-:Y:S01]  /*4aa0*/  UTCBAR.MULTICAST [UR8], URZ, UR10 ;  /* 0x000000ff080073e9 */ /* 0x0009e2000800080a */
[----:B------:R-:W-:Y:S05]  /*4ab0*/  BRA.U UP0, `(.L_x_82) ;  /* 0xfffffffd00607547 */ /* 0x000fea000b83ffff */
.L_x_79:
[----:B------:R-:W-:Y:S01]  /*4ac0*/  UIADD3 UR17, UPT, UPT, UR17, 0x1, URZ ;  /* 0x0000000111117890 */ /* 0x000fe2000fffe0ff */
[----:B------:R-:W-:Y:S01]  /*4ad0*/  LOP3.LUT P0, RZ, R6, 0x1, RZ, 0xc0, !PT ;  /* 0x0000000106ff7812 */ /* 0x000fe2000780c0ff */
[----:B------:R-:W-:Y:S01]  /*4ae0*/  UIADD3 UR9, UPT, UPT, UR9, 0x1f0, URZ ;  /* 0x000001f009097890 */ /* 0x000fe2000fffe0ff */
[----:B------:R-:W-:Y:S01]  /*4af0*/  LOP3.LUT R10, R10, 0x1, RZ, 0x3c, !PT ;  /* 0x000000010a0a7812 */ /* 0x000fe200078e3cff */
[----:B------:R-:W-:-:S04]  /*4b00*/  UISETP.NE.AND UP0, UPT, UR17, 0x2, UPT ;  /* 0x000000021100788c */ /* 0x000fc8000bf05270 */
[----:B----4-:R-:W-:Y:S02]  /*4b10*/  USEL UR4, URZ, 0x1, UP0 ;  /* 0x00000001ff047887 */ /* 0x010fe40008000000 */
[----:B------:R-:W-:Y:S01]  /*4b20*/  USEL UR17, UR17, URZ, UP0 ;  /* 0x000000ff11117287 */ /* 0x000fe20008000000 */
[----:B------:R3:W-:Y:S03]  /*4b30*/  UTCBAR [UR9], URZ ;  /* 0x000000ff090073e9 */ /* 0x0007e600080000ff */
[----:B------:R-:W-:Y:S01]  /*4b40*/  LOP3.LUT R11, R11, UR4, RZ, 0x3c, !PT ;  /* 0x000000040b0b7c12 */ /* 0x000fe2000f8e3cff */
[----:B------:R-:W-:Y:S07]  /*4b50*/  @P0 BRA `(.L_x_83) ;  /* 0xfffffff800d00947 */ /* 0x000fee000383ffff */
[----:B------:R-:W4:Y:S01]  /*4b60*/  S2UR UR4, SR_CgaCtaId ;  /* 0x00000000000479c3 */ /* 0x000f220000008800 */
[----:B------:R-:W-:Y:S01]  /*4b70*/  ELECT P0, URZ, PT ;  /* 0x0000000000ff782f */ /* 0x000fe20003800000 */
[----:B--2---:R-:W-:Y:S01]  /*4b80*/  IMAD.MOV.U32 R0, RZ, RZ, 0x1 ;  /* 0x00000001ff007424 */ /* 0x004fe200078e00ff */
[----:B------:R-:W-:Y:S01]  /*4b90*/  UIADD3 UR7, UPT, UPT, UR7, 0x200, URZ ;  /* 0x0000020007077890 */ /* 0x000fe2000fffe0ff */
[----:B------:R-:W-:Y:S01]  /*4ba0*/  SHF.L.U32 R3, R11, 0x1f, RZ ;  /* 0x0000001f0b037819 */ /* 0x000fe200000006ff */
[----:B------:R-:W-:-:S03]  /*4bb0*/  UMOV UR5, 0x40 ;  /* 0x0000004000057882 */ /* 0x000fc60000000000 */
[----:B------:R-:W-:Y:S01]  /*4bc0*/  UVIRTCOUNT.DEALLOC.SMPOOL 0x80 ;  /* 0x000000800000784c */ /* 0x000fe20000000000 */
[----:B----4-:R-:W-:Y:S02]  /*4bd0*/  ULEA UR4, UR4, UR5, 0x18 ;  /* 0x0000000504047291 */ /* 0x010fe4000f8ec0ff */
[----:B------:R-:W-:-:S07]  /*4be0*/  ULEA UR5, UR17, UR7, 0x3 ;  /* 0x0000000711057291 */ /* 0x000fce000f8e18ff */
[----:B------:R2:W-:Y:S02]  /*4bf0*/  @P0 STS.U8 [UR4+0x1c], R0 ;  /* 0x00001c00ff000988 */ /* 0x0005e40008000004 */
[----:B------:R-:W4:Y:S02]  /*4c00*/  SYNCS.PHASECHK.TRANS64.TRYWAIT P0, [UR5], R3 ;  /* 0x00000003ff0075a7 */ /* 0x000f240008001105 */
[----:B--2-4-:R-:W-:Y:S05]  /*4c10*/  @!P0 BRA `(.L_x_84) ;  /* 0x0000004c00748947 */ /* 0x014fea0003800000 */
.L_x_201:
[----:B------:R-:W-:-:S04]  /*4c20*/  UIADD3 UR6, UPT, UPT, UR17, 0x1, URZ ;  /* 0x0000000111067890 */ /* 0x000fc8000fffe0ff */
[----:B------:R-:W-:-:S04]  /*4c30*/  UISETP.NE.AND UP0, UPT, UR6, 0x2, UPT ;  /* 0x000000020600788c */ /* 0x000fc8000bf05270 */
[----:B------:R-:W-:Y:S02]  /*4c40*/  USEL UR5, URZ, 0x1, UP0 ;  /* 0x00000001ff057887 */ /* 0x000fe40008000000 */
[----:B------:R-:W-:-:S04]  /*4c50*/  USEL UR6, UR6, URZ, UP0 ;  /* 0x000000ff06067287 */ /* 0x000fc80008000000 */
[----:B------:R-:W-:Y:S01]  /*4c60*/  ULEA UR6, UR6, UR7, 0x3 ;  /* 0x0000000706067291 */ /* 0x000fe2000f8e18ff */
[----:B--2---:R-:W-:-:S04]  /*4c70*/  LOP3.LUT R3, R11, UR5, RZ, 0x3c, !PT ;  /* 0x000000050b037c12 */ /* 0x004fc8000f8e3cff */
[----:B------:R-:W-:-:S04]  /*4c80*/  SHF.L.U32 R3, R3, 0x1f, RZ ;  /* 0x0000001f03037819 */ /* 0x000fc800000006ff */
[----:B------:R-:W2:Y:S02]  /*4c90*/  SYNCS.PHASECHK.TRANS64.TRYWAIT P0, [UR6], R3 ;  /* 0x00000003ff0075a7 */ /* 0x000ea40008001106 */
[----:B--2---:R-:W-:Y:S05]  /*4ca0*/  @!P0 BRA `(.L_x_85) ;  /* 0x0000004c00688947 */ /* 0x004fea0003800000 */
.L_x_203:
[----:B------:R-:W-:Y:S01]  /*4cb0*/  NOP ;  /* 0x0000000000007918 */ /* 0x000fe20000000000 */
[----:B--2---:R-:W2:Y:S01]  /*4cc0*/  LDS R0, [UR4+0x14] ;  /* 0x00001404ff007984 */ /* 0x004ea20008000800 */
[----:B------:R-:W-:Y:S01]  /*4cd0*/  LOP3.LUT R2, R2, 0xffff, RZ, 0xc0, !PT ;  /* 0x0000ffff02027812 */ /* 0x000fe200078ec0ff */
[----:B------:R-:W-:Y:S02]  /*4ce0*/  IMAD.MOV.U32 R3, RZ, RZ, 0xffff ;  /* 0x0000ffffff037424 */ /* 0x000fe400078e00ff */
[----:B------:R-:W-:Y:S01]  /*4cf0*/  IMAD.MOV.U32 R5, RZ, RZ, 0x1 ;  /* 0x00000001ff057424 */ /* 0x000fe200078e00ff */
[----:B------:R-:W-:-:S04]  /*4d00*/  SHF.R.U32.HI R2, RZ, 0x5, R2 ;  /* 0x00000005ff027819 */ /* 0x000fc80000011602 */
[-C--:B------:R-:W-:Y:S02]  /*4d10*/  SHF.L.U32 R3, R3, R2.reuse, RZ ;  /* 0x0000000203037219 */ /* 0x080fe400000006ff */
[----:B------:R-:W-:Y:S02]  /*4d20*/  SHF.L.U32 R5, R5, R2, RZ ;  /* 0x0000000205057219 */ /* 0x000fe400000006ff */
[----:B--2---:R-:W-:-:S04]  /*4d30*/  LOP3.LUT R0, R0, R3, RZ, 0xc0, !PT ;  /* 0x0000000300007212 */ /* 0x004fc800078ec0ff */
[----:B------:R-:W-:-:S13]  /*4d40*/  ISETP.NE.AND P0, PT, R0, R3, PT ;  /* 0x000000030000720c */ /* 0x000fda0003f05270 */
[----:B------:R-:W-:Y:S05]  /*4d50*/  @P0 BRA `(.L_x_86) ;  /* 0x00000000005c0947 */ /* 0x000fea0003800000 */
[----:B------:R-:W2:Y:S02]  /*4d60*/  LDS R0, [UR4+0x18] ;  /* 0x00001804ff007984 */ /* 0x000ea40008000800 */
[----:B--2---:R-:W-:-:S04]  /*4d70*/  LOP3.LUT R0, R0, R5, RZ, 0xc0, !PT ;  /* 0x0000000500007212 */ /* 0x004fc800078ec0ff */
[----:B------:R-:W-:-:S13]  /*4d80*/  ISETP.NE.AND P0, PT, R0, R5, PT ;  /* 0x000000050000720c */ /* 0x000fda0003f05270 */
[----:B------:R-:W-:Y:S05]  /*4d90*/  @P0 BRA `(.L_x_87) ;  /* 0x0000000000400947 */ /* 0x000fea0003800000 */
[----:B------:R-:W-:Y:S01]  /*4da0*/  R2UR UR8, R3 ;  /* 0x00000000030872ca */ /* 0x000fe200000e0000 */
[----:B------:R-:W2:Y:S01]  /*4db0*/  S2R R2, SR_LANEID ;  /* 0x0000000000027919 */ /* 0x000ea20000000000 */
[----:B------:R-:W-:Y:S01]  /*4dc0*/  LOP3.LUT R5, RZ, R5, RZ, 0x33, !PT ;  /* 0x00000005ff057212 */ /* 0x000fe200078e33ff */
[----:B------:R-:W-:Y:S02]  /*4dd0*/  VOTEU.ANY UR7, UPT, PT ;  /* 0x0000000000077886 */ /* 0x000fe400038e0100 */
[----:B------:R-:W-:Y:S01]  /*4de0*/  UFLO.U32 UR7, UR7 ;  /* 0x00000007000772bd */ /* 0x000fe200080e0000 */
[----:B------:R-:W4:Y:S07]  /*4df0*/  REDUX UR5, R5 ;  /* 0x00000000050573c4 */ /* 0x000f2e0000000000 */
[----:B------:R-:W-:-:S06]  /*4e00*/  ULOP3.LUT UR8, URZ, UR8, URZ, 0x33, !UPT ;  /* 0x00000008ff087292 */ /* 0x000fcc000f8e33ff */
[----:B------:R-:W-:-:S04]  /*4e10*/  IMAD.U32 R0, RZ, RZ, UR8 ;  /* 0x00000008ff007e24 */ /* 0x000fc8000f8e00ff */
[----:B------:R-:W1:Y:S02]  /*4e20*/  REDUX UR6, R0 ;  /* 0x00000000000673c4 */ /* 0x000e640000000000 */
[----:B------:R1:W-:Y:S01]  /*4e30*/  UTCATOMSWS.AND URZ, UR8 ;  /* 0x0000000800ff79e3 */ /* 0x0003e20008000000 */
[----:B--2---:R-:W-:Y:S01]  /*4e40*/  ISETP.EQ.U32.AND P0, PT, R2, UR7, PT ;  /* 0x0000000702007c0c */ /* 0x004fe2000bf02070 */
[----:B----4-:R-:W-:Y:S02]  /*4e50*/  IMAD.U32 R2, RZ, RZ, UR5 ;  /* 0x00000005ff027e24 */ /* 0x010fe4000f8e00ff */
[----:B-1----:R-:W-:-:S10]  /*4e60*/  IMAD.U32 R3, RZ, RZ, UR6 ;  /* 0x00000006ff037e24 */ /* 0x002fd4000f8e00ff */
[----:B------:R1:W-:Y:S04]  /*4e70*/  @P0 ATOMS.AND RZ, [UR4+0x14], R3 ;  /* 0x00001403ffff098c */ /* 0x0003e8000a800004 */
[----:B------:R1:W-:Y:S01]  /*4e80*/  @P0 ATOMS.AND RZ, [UR4+0x18], R2 ;  /* 0x00001802ffff098c */ /* 0x0003e2000a800004 */
[----:B------:R-:W-:Y:S05]  /*4e90*/  BRA `(.L_x_88) ;  /* 0x0000000000147947 */ /* 0x000fea0003800000 */
.L_x_87:
[----:B------:R-:W-:Y:S02]  /*4ea0*/  MOV R2, 0x4ec0 ;  /* 0x00004ec000027802 */ /* 0x000fe40000000f00 */
[----:B-1-3-5:R-:W-:Y:S05]  /*4eb0*/  CALL.REL.NOINC `($__internal_0_$__cuda_sm10x_tcgen05_guardrail_trap_col_being_dealloced_not_returned_by_alloc) ;  /* 0x0000004c00e07944 */ /* 0x02afea0003c00000 */
[----:B------:R-:W-:Y:S05]  /*4ec0*/  BRA `(.L_x_88) ;  /* 0x0000000000087947 */ /* 0x000fea0003800000 */
.L_x_86:
[----:B------:R-:W-:Y:S02]  /*4ed0*/  MOV R2, 0x4ef0 ;  /* 0x00004ef000027802 */ /* 0x000fe40000000f00 */
[----:B-1-3-5:R-:W-:Y:S05]  /*4ee0*/  CALL.REL.NOINC `($__internal_2_$__cuda_sm10x_tcgen05_guardrail_trap_unallocated_columns_being_dealloced) ;  /* 0x0000004c00ec7944 */ /* 0x02afea0003c00000 */
.L_x_88:
[----:B------:R-:W-:Y:S01]  /*4ef0*/  NOP ;  /* 0x0000000000007918 */ /* 0x000fe20000000000 */
[----:B---3--:R-:W-:Y:S05]  /*4f00*/  EXIT ;  /* 0x000000000000794d */ /* 0x008fea0003800000 */
.L_x_72:
[----:B------:R-:W2:Y:S01]  /*4f10*/  LDC R3, c[0x0][0x384] ;  /* 0x0000e100ff037b82 */ /* 0x000ea20000000800 */
[----:B------:R-:W-:Y:S01]  /*4f20*/  UISETP.NE.OR UP6, UPT, UR4, 0x3, !UP6 ;  /* 0x000000030400788c */ /* 0x000fe2000f7c5670 */
[----:B--2---:R-:W-:-:S08]  /*4f30*/  IADD3 R3, PT, PT, R3, 0x3f, RZ ;  /* 0x0000003f03037810 */ /* 0x004fd00007ffe0ff */
[----:B------:R-:W-:Y:S05]  /*4f40*/  BRA.U UP6, `(.L_x_89) ;  /* 0x00000015060c7547 */ /* 0x000fea000b800000 */
[----:B------:R-:W2:Y:S01]  /*4f50*/  LDC R25, c[0x0][0x38c] ;  /* 0x0000e300ff197b82 */ /* 0x000ea20000000800 */
[----:B------:R-:W3:Y:S01]  /*4f60*/  LDCU.64 UR6, c[0x0][0x988] ;  /* 0x00013100ff0677ac */ /* 0x000ee20008000a00 */
[----:B------:R-:W-:Y:S01]  /*4f70*/  SHF.R.S32.HI R8, RZ, 0x1f, R3 ;  /* 0x0000001fff087819 */ /* 0x000fe20000011403 */
[----:B------:R-:W-:Y:S01]  /*4f80*/  IMAD.MOV.U32 R40, RZ, RZ, 0x1 ;  /* 0x00000001ff287424 */ /* 0x000fe200078e00ff */
[----:B------:R-:W4:Y:S02]  /*4f90*/  LDCU.64 UR4, c[0x0][0x990] ;  /* 0x00013200ff0477ac */ /* 0x000f240008000a00 */
[----:B-----5:R-:W-:Y:S01]  /*4fa0*/  LEA.HI R33, R8, R3, RZ, 0x6 ;  /* 0x0000000308217211 */ /* 0x020fe200078f30ff */
[----:B------:R-:W-:Y:S01]  /*4fb0*/  IMAD.MOV.U32 R31, RZ, RZ, RZ ;  /* 0x000000ffff1f7224 */ /* 0x000fe200078e00ff */
[----:B------:R-:W1:Y:S01]  /*4fc0*/  LDC R27, c[0x0][0x388] ;  /* 0x0000e200ff1b7b82 */ /* 0x000e620000000800 */
[----:B------:R-:W-:Y:S01]  /*4fd0*/  UMOV UR17, 0x400 ;  /* 0x0000040000117882 */ /* 0x000fe20000000000 */
[----:B------:R-:W-:Y:S01]  /*4fe0*/  IMAD.MOV.U32 R30, RZ, RZ, 0x1000 ;  /* 0x00001000ff1e7424 */ /* 0x000fe200078e00ff */
[----:B------:R-:W-:Y:S01]  /*4ff0*/  ULEA UR17, UR46, UR17, 0x18 ;  /* 0x000000112e117291 */ /* 0x000fe2000f8ec0ff */
[----:B------:R-:W-:Y:S01]  /*5000*/  SHF.R.S32.HI R33, RZ, 0x6, R33 ;  /* 0x00000006ff217819 */ /* 0x000fe20000011421 */
[----:B------:R-:W-:-:S02]  /*5010*/  USEL UR18, URZ, 0x1, UP5 ;  /* 0x00000001ff127887 */ /* 0x000fc4000a800000 */
[----:B------:R-:W-:Y:S01]  /*5020*/  UIADD3 UR16, UPT, UPT, UR17, 0x1e8, URZ ;  /* 0x000001e811107890 */ /* 0x000fe2000fffe0ff */
[----:B------:R-:W1:Y:S01]  /*5030*/  LDC R0, c[0x0][0xc30] ;  /* 0x00030c00ff007b82 */ /* 0x000e620000000800 */
[----:B------:R-:W-:Y:S02]  /*5040*/  UPLOP3.LUT UP2, UPT, UPT, UPT, UPT, 0x40, 0x4 ;  /* 0x000000000004789c */ /* 0x000fe40003f4e870 */
[----:B---3--:R-:W-:Y:S02]  /*5050*/  UISETP.NE.U32.AND UP1, UPT, UR6, URZ, UPT ;  /* 0x000000ff0600728c */ /* 0x008fe4000bf25070 */
[----:B------:R-:W-:Y:S02]  /*5060*/  UPRMT UR16, URZ, 0x654, UR16 ;  /* 0x00000654ff107896 */ /* 0x000fe40008000010 */
[----:B------:R-:W-:Y:S01]  /*5070*/  UISETP.NE.AND.EX UP1, UPT, UR7, URZ, UPT, UP1 ;  /* 0x000000ff0700728c */ /* 0x000fe2000bf25310 */
[----:B------:R-:W3:Y:S01]  /*5080*/  LDC R29, c[0x0][0x370] ;  /* 0x0000dc00ff1d7b82 */ /* 0x000ee20000000800 */
[C---:B--2---:R-:W-:Y:S01]  /*5090*/  R2UR UR7, R25.reuse ;  /* 0x00000000190772ca */ /* 0x044fe200000e0000 */
[----:B----4-:R-:W-:Y:S01]  /*50a0*/  UISETP.NE.U32.AND UP4, UPT, UR4, URZ, UPT ;  /* 0x000000ff0400728c */ /* 0x010fe2000bf85070 */
[----:B------:R-:W-:Y:S01]  /*50b0*/  R2UR UR6, R25 ;  /* 0x00000000190672ca */ /* 0x000fe200000e0000 */
[----:B------:R-:W-:-:S02]  /*50c0*/  UMOV UR20, URZ ;  /* 0x000000ff00147c82 */ /* 0x000fc40008000000 */
[----:B------:R-:W-:Y:S02]  /*50d0*/  UISETP.NE.AND.EX UP4, UPT, UR5, URZ, UPT, UP4 ;  /* 0x000000ff0500728c */ /* 0x000fe4000bf85340 */
[----:B------:R-:W2:Y:S01]  /*50e0*/  LDC R2, c[0x0][0xc0c] ;  /* 0x00030300ff027b82 */ /* 0x000ea20000000800 */
[----:B-1----:R-:W-:-:S07]  /*50f0*/  R2UR UR15, R27 ;  /* 0x000000001b0f72ca */ /* 0x002fce00000e0000 */
[----:B------:R-:W1:Y:S01]  /*5100*/  LDC R24, c[0x0][0xc20] ;  /* 0x00030800ff187b82 */ /* 0x000e620000000800 */
[----:B------:R-:W-:-:S07]  /*5110*/  ISETP.NE.AND P1, PT, R0, 0x1, PT ;  /* 0x000000010000780c */ /* 0x000fce0003f25270 */
[----:B------:R-:W4:Y:S08]  /*5120*/  LDC.64 R36, c[0x0][0x348] ;  /* 0x0000d200ff247b82 */ /* 0x000f300000000a00 */
[----:B------:R-:W1:Y:S08]  /*5130*/  LDC.64 R16, c[0x0][0xc10] ;  /* 0x00030400ff107b82 */ /* 0x000e700000000a00 */
[----:B------:R-:W1:Y:S08]  /*5140*/  LDC.64 R6, c[0x0][0xc18] ;  /* 0x00030600ff067b82 */ /* 0x000e700000000a00 */
[----:B------:R-:W1:Y:S08]  /*5150*/  LDC.64 R4, c[0x0][0xc28] ;  /* 0x00030a00ff047b82 */ /* 0x000e700000000a00 */
[----:B--23--:R-:W1:Y:S02]  /*5160*/  LDC R28, c[0x0][0x374] ;  /* 0x0000dd00ff1c7b82 */ /* 0x00ce640000000800 */
.L_x_98:
[-C--:B------:R-:W-:Y:S02]  /*5170*/  IABS R3, R33.reuse ;  /* 0x0000002100037213 */ /* 0x080fe40000000000 */
[----:B------:R-:W-:Y:S02]  /*5180*/  SHF.L.U32 R0, R31, 0x1f, RZ ;  /* 0x0000001f1f007819 */ /* 0x000fe400000006ff */
[----:B--2---:R-:W2:Y:S01]  /*5190*/  I2F.RP R12, R3 ;  /* 0x00000003000c7306 */ /* 0x004ea20000209400 */
[----:B------:R-:W-:Y:S01]  /*51a0*/  IABS R11, R33 ;  /* 0x00000021000b7213 */ /* 0x000fe20000000000 */
[----:B------:R-:W3:Y:S04]  /*51b0*/  SYNCS.PHASECHK.TRANS64.TRYWAIT P2, [UR17+0x1e0], R0 ;  /* 0x0001e000ff0075a7 */ /* 0x000ee80008041111 */
[----:B------:R-:W-:Y:S04]  /*51c0*/  IMAD.MOV R11, RZ, RZ, -R11 ;  /* 0x000000ffff0b7224 */ /* 0x000fe800078e0a0b */
[----:B--2---:R-:W2:Y:S02]  /*51d0*/  MUFU.RCP R9, R12 ;  /* 0x0000000c00097308 */ /* 0x004ea40000001000 */
[----:B--2---:R-:W-:Y:S01]  /*51e0*/  VIADD R14, R9, 0xffffffe ;  /* 0x0ffffffe090e7836 */ /* 0x004fe20000000000 */
[----:B------:R-:W-:Y:S07]  /*51f0*/  IABS R9, R27 ;  /* 0x0000001b00097213 */ /* 0x000fee0000000000 */
[----:B------:R-:W2:Y:S10]  /*5200*/  F2I.FTZ.U32.TRUNC.NTZ R15, R14 ;  /* 0x0000000e000f7305 */ /* 0x000eb4000021f000 */
[----:B------:R-:W5:Y:S01]  /*5210*/  I2F.RP R12, R9 ;  /* 0x00000009000c7306 */ /* 0x000f620000209400 */
[--C-:B--2---:R-:W-:Y:S02]  /*5220*/  IMAD.MOV R10, RZ, RZ, -R15.reuse ;  /* 0x000000ffff0a7224 */ /* 0x104fe400078e0a0f */
[----:B------:R-:W-:Y:S02]  /*5230*/  IMAD.MOV.U32 R14, RZ, RZ, RZ ;  /* 0x000000ffff0e7224 */ /* 0x000fe400078e00ff */
[----:B------:R-:W-:Y:S01]  /*5240*/  IMAD R21, R10, R3, RZ ;  /* 0x000000030a157224 */ /* 0x000fe200078e02ff */
[----:B------:R-:W-:Y:S04]  /*5250*/  IABS R10, R18 ;  /* 0x00000012000a7213 */ /* 0x000fe80000000000 */
[----:B-----5:R-:W2:Y:S01]  /*5260*/  MUFU.RCP R12, R12 ;  /* 0x0000000c000c7308 */ /* 0x020ea20000001000 */
[----:B------:R-:W-:Y:S06]  /*5270*/  IMAD.HI.U32 R15, R15, R21, R14 ;  /* 0x000000150f0f7227 */ /* 0x000fec00078e000e */
[----:B------:R-:W-:Y:S04]  /*5280*/  IMAD.HI.U32 R34, R15, R10, RZ ;  /* 0x0000000a0f227227 */ /* 0x000fe800078e00ff */
[----:B------:R-:W-:Y:S05]  /*5290*/  IMAD R10, R34, R11, R10 ;  /* 0x0000000b220a7224 */ /* 0x000fea00078e020a */
[----:B------:R-:W-:Y:S01]  /*52a0*/  ISETP.GT.U32.AND P3, PT, R3, R10, PT ;  /* 0x0000000a0300720c */ /* 0x000fe20003f64070 */
[----:B--2---:R-:W-:Y:S04]  /*52b0*/  VIADD R14, R12, 0xffffffe ;  /* 0x0ffffffe0c0e7836 */ /* 0x004fe80000000000 */
[----:B------:R-:W2:Y:S08]  /*52c0*/  F2I.FTZ.U32.TRUNC.NTZ R11, R14 ;  /* 0x0000000e000b7305 */ /* 0x000eb0000021f000 */
[-C--:B------:R-:W-:Y:S01]  /*52d0*/  @!P3 IADD3 R10, PT, PT, R10, -R3.reuse, RZ ;  /* 0x800000030a0ab210 */ /* 0x080fe20007ffe0ff */
[----:B------:R-:W-:Y:S01]  /*52e0*/  @!P3 VIADD R34, R34, 0x1 ;  /* 0x000000012222b836 */ /* 0x000fe20000000000 */
[----:B------:R-:W-:Y:S02]  /*52f0*/  ISETP.NE.AND P3, PT, R33, RZ, PT ;  /* 0x000000ff2100720c */ /* 0x000fe40003f65270 */
[----:B------:R-:W-:Y:S01]  /*5300*/  ISETP.GE.U32.AND P4, PT, R10, R3, PT ;  /* 0x000000030a00720c */ /* 0x000fe20003f86070 */
[----:B------:R-:W-:Y:S01]  /*5310*/  IMAD.MOV.U32 R10, RZ, RZ, RZ ;  /* 0x000000ffff0a7224 */ /* 0x000fe200078e00ff */
[----:B------:R-:W-:Y:S04]  /*5320*/  LOP3.LUT R3, R18, R33, RZ, 0x3c, !PT ;  /* 0x0000002112037212 */ /* 0x000fe800078e3cff */
[----:B------:R-:W-:Y:S02]  /*5330*/  ISETP.GE.AND P0, PT, R3, RZ, PT ;  /* 0x000000ff0300720c */ /* 0x000fe40003f06270 */
[----:B--2---:R-:W-:Y:S05]  /*5340*/  IADD3 R3, PT, PT, RZ, -R11, RZ ;  /* 0x8000000bff037210 */ /* 0x004fea0007ffe0ff */
[----:B------:R-:W-:Y:S02]  /*5350*/  @P4 VIADD R34, R34, 0x1 ;  /* 0x0000000122224836 */ /* 0x000fe40000000000 */
[----:B------:R-:W-:Y:S04]  /*5360*/  IMAD R3, R3, R9, RZ ;  /* 0x0000000903037224 */ /* 0x000fe800078e02ff */
[----:B------:R-:W-:Y:S01]  /*5370*/  @!P0 IMAD.MOV R34, RZ, RZ, -R34 ;  /* 0x000000ffff228224 */ /* 0x000fe200078e0a22 */
[----:B------:R-:W-:Y:S01]  /*5380*/  @!P3 LOP3.LUT R34, RZ, R33, RZ, 0x33, !PT ;  /* 0x00000021ff22b212 */ /* 0x000fe200078e33ff */
[----:B------:R-:W-:Y:S01]  /*5390*/  IMAD.HI.U32 R3, R11, R3, R10 ;  /* 0x000000030b037227 */ /* 0x000fe200078e000a */
[----:B------:R-:W-:Y:S02]  /*53a0*/  IABS R10, R25 ;  /* 0x00000019000a7213 */ /* 0x000fe40000000000 */
[----:B------:R-:W-:Y:S02]  /*53b0*/  IABS R12, R34 ;  /* 0x00000022000c7213 */ /* 0x000fe40000000000 */
[----:B------:R-:W2:Y:S01]  /*53c0*/  I2F.RP R11, R10 ;  /* 0x0000000a000b7306 */ /* 0x000ea20000209400 */
[----:B------:R-:W-:Y:S02]  /*53d0*/  ISETP.NE.AND P3, PT, R27, RZ, PT ;  /* 0x000000ff1b00720c */ /* 0x000fe40003f65270 */
[----:B------:R-:W-:Y:S05]  /*53e0*/  IMAD.HI.U32 R32, R3, R12, RZ ;  /* 0x0000000c03207227 */ /* 0x000fea00078e00ff */
[----:B------:R-:W-:Y:S05]  /*53f0*/  IADD3 R3, PT, PT, -R32, RZ, RZ ;  /* 0x000000ff20037210 */ /* 0x000fea0007ffe1ff */
[C---:B------:R-:W-:Y:S01]  /*5400*/  IMAD R12, R9.reuse, R3, R12 ;  /* 0x00000003090c7224 */ /* 0x040fe200078e020c */
[----:B------:R-:W-:Y:S01]  /*5410*/  LOP3.LUT R3, R34, R27, RZ, 0x3c, !PT ;  /* 0x0000001b22037212 */ /* 0x000fe200078e3cff */
[----:B--2---:R-:W2:Y:S03]  /*5420*/  MUFU.RCP R11, R11 ;  /* 0x0000000b000b7308 */ /* 0x004ea60000001000 */
[----:B------:R-:W-:Y:S11]  /*5430*/  ISETP.GT.U32.AND P0, PT, R9, R12, PT ;  /* 0x0000000c0900720c */ /* 0x000ff60003f04070 */
[----:B------:R-:W-:Y:S02]  /*5440*/  @!UPT UIADD3 URZ, UPT, UPT, URZ, URZ, URZ ;  /* 0x000000fffffff290 */ /* 0x000fe4000fffe0ff */
[----:B------:R-:W-:Y:S01]  /*5450*/  @!P0 IMAD.IADD R12, R12, 0x1, -R9 ;  /* 0x000000010c0c8824 */ /* 0x000fe200078e0a09 */
[----:B------:R-:W-:Y:S02]  /*5460*/  @!P0 IADD3 R32, PT, PT, R32, 0x1, RZ ;  /* 0x0000000120208810 */ /* 0x000fe40007ffe0ff */
[----:B------:R-:W-:Y:S02]  /*5470*/  ISETP.GE.AND P0, PT, R3, RZ, PT ;  /* 0x000000ff0300720c */ /* 0x000fe40003f06270 */
[----:B------:R-:W-:Y:S01]  /*5480*/  ISETP.GE.U32.AND P4, PT, R12, R9, PT ;  /* 0x000000090c00720c */ /* 0x000fe20003f86070 */
[----:B--2---:R-:W-:Y:S06]  /*5490*/  VIADD R9, R11, 0xffffffe ;  /* 0x0ffffffe0b097836 */ /* 0x004fec0000000000 */
[----:B------:R-:W2:Y:S06]  /*54a0*/  F2I.FTZ.U32.TRUNC.NTZ R9, R9 ;  /* 0x0000000900097305 */ /* 0x000eac000021f000 */
[----:B------:R-:W-:Y:S01]  /*54b0*/  @P4 VIADD R32, R32, 0x1 ;  /* 0x0000000120204836 */ /* 0x000fe20000000000 */
[----:B---3--:R-:W-:Y:S06]  /*54c0*/  @!P2 BRA `(.L_x_90) ;  /* 0x000000440078a947 */ /* 0x008fec0003800000 */
.L_x_205:
[----:B--2---:R-:W-:Y:S01]  /*54d0*/  MOV R15, R9 ;  /* 0x00000009000f7202 */ /* 0x004fe20000000f00 */
[----:B------:R-:W2:Y:S01]  /*54e0*/  LDS.128 R20, [UR17+0x220] ;  /* 0x00022011ff147984 */ /* 0x000ea20008000c00 */
[----:B---3--:R-:W-:Y:S02]  /*54f0*/  IMAD.MOV R0, RZ, RZ, -R9 ;  /* 0x000000ffff007224 */ /* 0x008fe400078e0a09 */
[----:B------:R-:W-:Y:S01]  /*5500*/  @!P0 IMAD.MOV R32, RZ, RZ, -R32 ;  /* 0x000000ffff208224 */ /* 0x000fe200078e0a20 */
[----:B------:R-:W-:Y:S01]  /*5510*/  @!P3 LOP3.LUT R32, RZ, R27, RZ, 0x33, !PT ;  /* 0x0000001bff20b212 */ /* 0x000fe200078e33ff */
[----:B------:R-:W-:Y:S01]  /*5520*/  IMAD R0, R0, R10, RZ ;  /* 0x0000000a00007224 */ /* 0x000fe200078e02ff */
[----:B------:R-:W-:Y:S01]  /*5530*/  ISETP.GE.AND P0, PT, R26, 0x1, PT ;  /* 0x000000011a00780c */ /* 0x000fe20003f06270 */
[----:B------:R-:W-:Y:S01]  /*5540*/  IMAD.MOV.U32 R14, RZ, RZ, RZ ;  /* 0x000000ffff0e7224 */ /* 0x000fe200078e00ff */
[----:B------:R-:W-:Y:S01]  /*5550*/  IABS R3, R32 ;  /* 0x0000002000037213 */ /* 0x000fe20000000000 */
[----:B------:R-:W-:Y:S01]  /*5560*/  @!PT LDS RZ, [RZ] ;  /* 0x00000000fffff984 */ /* 0x000fe20000000800 */
[----:B------:R-:W-:Y:S01]  /*5570*/  @!PT LDS RZ, [RZ] ;  /* 0x00000000fffff984 */ /* 0x000fe20000000800 */
[----:B------:R-:W-:Y:S01]  /*5580*/  @!PT LDS RZ, [RZ] ;  /* 0x00000000fffff984 */ /* 0x000fe20000000800 */
[----:B------:R-:W-:Y:S01]  /*5590*/  @!PT LDS RZ, [RZ] ;  /* 0x00000000fffff984 */ /* 0x000fe20000000800 */
[----:B------:R3:W-:Y:S06]  /*55a0*/  MEMBAR.ALL.CTA ;  /* 0x0000000000007992 */ /* 0x0007ec0000008000 */
[----:B---3--:R-:W3:Y:S01]  /*55b0*/  FENCE.VIEW.ASYNC.S ;  /* 0x00000000000073c6 */ /* 0x008ee20000000000 */
[----:B------:R-:W-:Y:S01]  /*55c0*/  LOP3.LUT R38, R32, R25, RZ, 0x3c, !PT ;  /* 0x0000001920267212 */ /* 0x000fe200078e3cff */
[----:B------:R-:W-:Y:S06]  /*55d0*/  IMAD.HI.U32 R0, R9, R0, R14 ;  /* 0x0000000009007227 */ /* 0x000fec00078e000e */
[----:B------:R-:W-:Y:S04]  /*55e0*/  IMAD.HI.U32 R39, R0, R3, RZ ;  /* 0x0000000300277227 */ /* 0x000fe800078e00ff */
[----:B------:R-:W-:Y:S04]  /*55f0*/  IMAD.MOV R0, RZ, RZ, -R39 ;  /* 0x000000ffff007224 */ /* 0x000fe800078e0a27 */
[C---:B------:R-:W-:Y:S05]  /*5600*/  IMAD R3, R10.reuse, R0, R3 ;  /* 0x000000000a037224 */ /* 0x040fea00078e0203 */
[----:B------:R-:W-:Y:S01]  /*5610*/  ISETP.GT.U32.AND P4, PT, R10, R3, PT ;  /* 0x000000030a00720c */ /* 0x000fe20003f84070 */
[----:B---3--:R-:W-:Y:S01]  /*5620*/  SYNCS.ARRIVE.TRANS64.RED.A1T0 RZ, [UR16], RZ ;  /* 0x000000ffffff79a7 */ /* 0x008fe20008100410 */
[----:B--2---:R-:W-:Y:S11]  /*5630*/  LOP3.LUT P3, RZ, R22, 0x1, RZ, 0xc0, !PT ;  /* 0x0000000116ff7812 */ /* 0x004ff6000786c0ff */
[-C--:B------:R-:W-:Y:S04]  /*5640*/  @!P4 IADD3 R3, PT, PT, R3, -R10.reuse, RZ ;  /* 0x8000000a0303c210 */ /* 0x080fe80007ffe0ff */
[----:B------:R-:W-:Y:S02]  /*5650*/  ISETP.GE.U32.AND P5, PT, R3, R10, PT ;  /* 0x0000000a0300720c */ /* 0x000fe40003fa6070 */
[----:B------:R-:W-:Y:S02]  /*5660*/  @P3 MOV R13, R20 ;  /* 0x00000014000d3202 */ /* 0x000fe40000000f00 */
[----:B------:R-:W-:Y:S01]  /*5670*/  @P3 LOP3.LUT R8, R21, 0xffff, RZ, 0xc0, !PT ;  /* 0x0000ffff15083812 */ /* 0x000fe200078ec0ff */
[----:B------:R-:W-:Y:S08]  /*5680*/  @!P0 BRA `(.L_x_91) ;  /* 0x0000000000a48947 */ /* 0x000ff00003800000 */
[----:B-1----:R-:W-:Y:S01]  /*5690*/  IMAD.HI.U32 R41, R28, R7, RZ ;  /* 0x000000071c297227 */ /* 0x002fe200078e00ff */
[----:B------:R-:W-:Y:S02]  /*56a0*/  ISETP.NE.AND P0, PT, R6, 0x1, PT ;  /* 0x000000010600780c */ /* 0x000fe40003f05270 */
[----:B------:R-:W-:Y:S01]  /*56b0*/  ISETP.NE.AND P2, PT, R26, 0x1, PT ;  /* 0x000000011a00780c */ /* 0x000fe20003f45270 */
[----:B------:R-:W-:Y:S01]  /*56c0*/  IMAD.HI.U32 R42, R29, R16, RZ ;  /* 0x000000101d2a7227 */ /* 0x000fe200078e00ff */
[----:B------:R-:W-:Y:S02]  /*56d0*/  SHF.R.U32.HI R41, RZ, R24, R41 ;  /* 0x00000018ff297219 */ /* 0x000fe40000011629 */
[----:B------:R-:W-:Y:S01]  /*56e0*/  ISETP.NE.AND P6, PT, R2, 0x1, PT ;  /* 0x000000010200780c */ /* 0x000fe20003fc5270 */
[----:B------:R-:W-:Y:S01]  /*56f0*/  IMAD.HI.U32 R44, R13, R16, RZ ;  /* 0x000000100d2c7227 */ /* 0x000fe200078e00ff */
[----:B------:R-:W-:Y:S02]  /*5700*/  SHF.R.U32.HI R42, RZ, R17, R42 ;  /* 0x00000011ff2a7219 */ /* 0x000fe4000001162a */
[----:B------:R-:W-:Y:S01]  /*5710*/  SEL R3, R28, R41, !P0 ;  /* 0x000000291c037207 */ /* 0x000fe20004000000 */
[C---:B------:R-:W-:Y:S01]  /*5720*/  IMAD.HI.U32 R41, R8.reuse, R7, RZ ;  /* 0x0000000708297227 */ /* 0x040fe200078e00ff */
[----:B------:R-:W-:Y:S02]  /*5730*/  SEL R11, R29, R42, !P6 ;  /* 0x0000002a1d0b7207 */ /* 0x000fe40007000000 */
[----:B------:R-:W-:Y:S01]  /*5740*/  SHF.R.U32.HI R44, RZ, R17, R44 ;  /* 0x00000011ff2c7219 */ /* 0x000fe2000001162c */
[----:B------:R-:W-:Y:S01]  /*5750*/  IMAD.HI.U32 R46, R3, R4, RZ ;  /* 0x00000004032e7227 */ /* 0x000fe200078e00ff */
[----:B------:R-:W-:Y:S03]  /*5760*/  SHF.R.U32.HI R41, RZ, R24, R41 ;  /* 0x00000018ff297219 */ /* 0x000fe60000011629 */
[----:B------:R-:W-:Y:S01]  /*5770*/  IMAD.HI.U32 R42, R11, R4, RZ ;  /* 0x000000040b2a7227 */ /* 0x000fe200078e00ff */
[----:B------:R-:W-:Y:S02]  /*5780*/  @P2 SHF.R.U32.HI R3, RZ, R5, R46 ;  /* 0x00000005ff032219 */ /* 0x000fe4000001162e */
[----:B------:R-:W-:Y:S02]  /*5790*/  SEL R9, R8, R41, !P0 ;  /* 0x0000002908097207 */ /* 0x000fe40004000000 */
[----:B------:R-:W-:Y:S01]  /*57a0*/  @P2 SHF.R.U32.HI R11, RZ, R5, R42 ;  /* 0x00000005ff0b2219 */ /* 0x000fe2000001162a */
[C---:B------:R-:W-:Y:S01]  /*57b0*/  IMAD R10, R26.reuse, R3, RZ ;  /* 0x000000031a0a7224 */ /* 0x040fe200078e02ff */
[----:B------:R-:W-:Y:S01]  /*57c0*/  SEL R3, R13, R44, !P6 ;  /* 0x0000002c0d037207 */ /* 0x000fe20007000000 */
[C---:B------:R-:W-:Y:S03]  /*57d0*/  IMAD.HI.U32 R14, R9.reuse, R4, RZ ;  /* 0x00000004090e7227 */ /* 0x040fe600078e00ff */
[----:B------:R-:W-:Y:S01]  /*57e0*/  ISETP.GE.AND P0, PT, R9, R10, PT ;  /* 0x0000000a0900720c */ /* 0x000fe20003f06270 */
[C---:B------:R-:W-:Y:S01]  /*57f0*/  IMAD R12, R26.reuse, R11, RZ ;  /* 0x0000000b1a0c7224 */ /* 0x040fe200078e02ff */
[-C--:B------:R-:W-:Y:S04]  /*5800*/  SHF.R.U32.HI R14, RZ, R5.reuse, R14 ;  /* 0x00000005ff0e7219 */ /* 0x080fe8000001160e */
[----:B------:R-:W-:Y:S02]  /*5810*/  ISETP.GE.OR P0, PT, R3, R12, P0 ;  /* 0x0000000c0300720c */ /* 0x000fe40000706670 */
[----:B------:R-:W-:Y:S05]  /*5820*/  SEL R15, R9, R14, !P2 ;  /* 0x0000000e090f7207 */ /* 0x000fea0005000000 */
[----:B------:R-:W-:Y:S04]  /*5830*/  IMAD.MOV R14, RZ, RZ, -R15 ;  /* 0x000000ffff0e7224 */ /* 0x000fe800078e0a0f */
[----:B------:R-:W-:Y:S02]  /*5840*/  IMAD R14, R26, R14, R9 ;  /* 0x0000000e1a0e7224 */ /* 0x000fe400078e0209 */
[C---:B------:R-:W-:Y:S05]  /*5850*/  @!P0 IMAD.HI.U32 R10, R3.reuse, R4, RZ ;  /* 0x00000004030a8227 */ /* 0x040fea00078e00ff */
[----:B------:R-:W-:Y:S04]  /*5860*/  @!P0 SHF.R.U32.HI R10, RZ, R5, R10 ;  /* 0x00000005ff0a8219 */ /* 0x000fe8000001160a */
[----:B------:R-:W-:Y:S01]  /*5870*/  @!P0 SEL R0, R3, R10, !P2 ;  /* 0x0000000a03008207 */ /* 0x000fe20005000000 */
[----:B------:R-:W-:Y:S03]  /*5880*/  IMAD.MOV R10, RZ, RZ, -R3 ;  /* 0x000000ffff0a7224 */ /* 0x000fe600078e0a03 */
[----:B------:R-:W-:Y:S01]  /*5890*/  @!P0 IADD3 R15, PT, PT, R15, -R0, RZ ;  /* 0x800000000f0f8210 */ /* 0x000fe20007ffe0ff */
[----:B------:R-:W-:Y:S01]  /*58a0*/  @!P0 IMAD R0, R11, R14, R0 ;  /* 0x0000000e0b008224 */ /* 0x000fe200078e0200 */
[----:B------:R-:W-:Y:S01]  /*58b0*/  IADD3 R11, PT, PT, -R9, RZ, RZ ;  /* 0x000000ff090b7210 */ /* 0x000fe20007ffe1ff */
[----:B------:R-:W-:Y:S02]  /*58c0*/  IMAD R13, R2, R10, R13 ;  /* 0x0000000a020d7224 */ /* 0x000fe400078e020d */
[----:B------:R-:W-:Y:S02]  /*58d0*/  @!P0 IMAD R9, R15, R26, R3 ;  /* 0x0000001a0f098224 */ /* 0x000fe400078e0203 */
[----:B------:R-:W-:Y:S02]  /*58e0*/  @!P0 IMAD.MOV.U32 R3, RZ, RZ, R0 ;  /* 0x000000ffff038224 */ /* 0x000fe400078e0000 */
[----:B------:R-:W-:Y:S02]  /*58f0*/  IMAD R8, R6, R11, R8 ;  /* 0x0000000b06087224 */ /* 0x000fe400078e0208 */
[----:B------:R-:W-:Y:S02]  /*5900*/  IMAD R13, R3, R2, R13 ;  /* 0x00000002030d7224 */ /* 0x000fe400078e020d */
[----:B------:R-:W-:Y:S02]  /*5910*/  IMAD R8, R9, R6, R8 ;  /* 0x0000000609087224 */ /* 0x000fe400078e0208 */
.L_x_91:
[----:B------:R-:W-:Y:S05]  /*5920*/  BRA.U UP2, `(.L_x_92) ;  /* 0x0000000102107547 */ /* 0x000fea000b800000 */
[----:B------:R-:W-:Y:S04]  /*5930*/  MOV R0, UR18 ;  /* 0x0000001200007c02 */ /* 0x000fe80008000f00 */
[----:B------:R-:W-:Y:S04]  /*5940*/  SHF.L.U32 R3, R0, 0x1f, RZ ;  /* 0x0000001f00037819 */ /* 0x000fe800000006ff */
[----:B------:R-:W2:Y:S02]  /*5950*/  SYNCS.PHASECHK.TRANS64.TRYWAIT P0, [UR17+0x1d8], R3 ;  /* 0x0001d803ff0075a7 */ /* 0x000ea40008001111 */
[----:B--2---:R-:W-:Y:S05]  /*5960*/  @!P0 BRA `(.L_x_93) ;  /* 0x0000004000688947 */ /* 0x004fea0003800000 */
.L_x_92:
[----:B------:R-:W-:Y:S01]  /*5970*/  R2UR UR8, R38 ;  /* 0x00000000260872ca */ /* 0x000fe200000e0000 */
[----:B------:R-:W-:Y:S01]  /*5980*/  @!P4 VIADD R39, R39, 0x1 ;  /* 0x000000012727c836 */ /* 0x000fe20000000000 */
[----:B------:R-:W-:Y:S01]  /*5990*/  ISETP.NE.AND P0, PT, R25, RZ, PT ;  /* 0x000000ff1900720c */ /* 0x000fe20003f05270 */
[----:B--2---:R-:W-:Y:S01]  /*59a0*/  IMAD.MOV R0, RZ, RZ, -R34 ;  /* 0x000000ffff007224 */ /* 0x004fe200078e0a22 */
[----:B------:R-:W-:Y:S01]  /*59b0*/  R2UR UR11, R19 ;  /* 0x00000000130b72ca */ /* 0x000fe200000e0000 */
[----:B------:R-:W-:Y:S01]  /*59c0*/  @P5 VIADD R39, R39, 0x1 ;  /* 0x0000000127275836 */ /* 0x000fe20000000000 */
[----:B------:R-:W-:Y:S01]  /*59d0*/  R2UR UR12, R34 ;  /* 0x00000000220c72ca */ /* 0x000fe200000e0000 */
[----:B------:R-:W-:Y:S01]  /*59e0*/  IMAD R18, R33, R0, R18 ;  /* 0x0000000021127224 */ /* 0x000fe200078e0212 */
[----:B------:R-:W-:Y:S01]  /*59f0*/  R2UR UR13, R32 ;  /* 0x00000000200d72ca */ /* 0x000fe200000e0000 */
[----:B------:R-:W-:Y:S01]  /*5a00*/  IMAD.MOV R3, RZ, RZ, -R32 ;  /* 0x000000ffff037224 */ /* 0x000fe200078e0a20 */
[----:B------:R-:W-:Y:S02]  /*5a10*/  R2UR UR14, R39 ;  /* 0x00000000270e72ca */ /* 0x000fe400000e0000 */
[----:B------:R-:W-:Y:S01]  /*5a20*/  R2UR UR19, R18 ;  /* 0x00000000121372ca */ /* 0x000fe200000e0000 */
[----:B------:R-:W-:Y:S01]  /*5a30*/  UISETP.GE.AND UP3, UPT, UR8, URZ, UPT ;  /* 0x000000ff0800728c */ /* 0x000fe2000bf66270 */
[----:B------:R-:W-:Y:S01]  /*5a40*/  R2UR UR9, R3 ;  /* 0x00000000030972ca */ /* 0x000fe200000e0000 */
[----:B------:R-:W-:Y:S01]  /*5a50*/  VOTEU.ALL UP2, P0 ;  /* 0x0000000000ff7886 */ /* 0x000fe20000040000 */
[----:B------:R-:W-:Y:S01]  /*5a60*/  ISETP.NE.U32.AND P2, PT, RZ, UR4, PT ;  /* 0x00000004ff007c0c */ /* 0x000fe2000bf45070 */
[----:B------:R-:W-:Y:S03]  /*5a70*/  USHF.L.U32 UR11, UR11, 0x6, URZ ;  /* 0x000000060b0b7899 */ /* 0x000fe600080006ff */
[----:B------:R-:W-:Y:S04]  /*5a80*/  ISETP.NE.AND.EX P2, PT, RZ, UR5, PT, P2 ;  /* 0x00000005ff007c0c */ /* 0x000fe8000bf45320 */
[----:B------:R-:W-:Y:S02]  /*5a90*/  @!UP3 UIADD3 UR14, UPT, UPT, -UR14, URZ, URZ ;  /* 0x000000ff0e0eb290 */ /* 0x000fe4000fffe1ff */
[----:B------:R-:W-:Y:S02]  /*5aa0*/  @!UP2 ULOP3.LUT UR14, URZ, UR7, URZ, 0x33, !UPT ;  /* 0x00000007ff0ea292 */ /* 0x000fe4000f8e33ff */
[----:B------:R-:W-:Y:S02]  /*5ab0*/  USHF.L.U32 UR19, UR19, 0x6, URZ ;  /* 0x0000000613137899 */ /* 0x000fe400080006ff */
[----:B------:R-:W-:Y:S02]  /*5ac0*/  UIMAD UR12, UR15, UR9, UR12 ;  /* 0x000000090f0c72a4 */ /* 0x000fe4000f8e020c */
[----:B------:R-:W-:Y:S05]  /*5ad0*/  IMAD R0, RZ, RZ, -UR14 ;  /* 0x8000000eff007e24 */ /* 0x000fea000f8e02ff */
[----:B------:R-:W-:Y:S11]  /*5ae0*/  R2UR UR8, R0 ;  /* 0x00000000000872ca */ /* 0x000ff600000e0000 */
[----:B------:R-:W-:Y:S02]  /*5af0*/  @!UPT UIADD3 URZ, UPT, UPT, URZ, URZ, URZ ;  /* 0x000000fffffff290 */ /* 0x000fe4000fffe0ff */
[----:B------:R-:W-:Y:S01]  /*5b00*/  UIMAD UR13, UR6, UR8, UR13 ;  /* 0x00000008060d72a4 */ /* 0x000fe2000f8e020d */
[----:B------:R-:W-:Y:S11]  /*5b10*/  BRA.U !UP4, `(.L_x_94) ;  /* 0x000000010c347547 */ /* 0x000ff6000b800000 */
[----:B------:R-:W-:Y:S01]  /*5b20*/  UPLOP3.LUT UP0, UPT, UPT, UPT, UP1, 0x80, 0x8 ;  /* 0x000000000008789c */ /* 0x000fe20003f0f010 */
[----:B------:R-:W-:Y:S02]  /*5b30*/  HFMA2 R0, -RZ, RZ, 0, 5.9604644775390625e-08 ;  /* 0x00000001ff007431 */ /* 0x000fe400000001ff */
[----:B------:R-:W-:Y:S03]  /*5b40*/  IMAD.MOV.U32 R59, RZ, RZ, 0x1 ;  /* 0x00000001ff3b7424 */ /* 0x000fe600078e00ff */
[----:B------:R-:W-:Y:S05]  /*5b50*/  PLOP3.LUT P0, PT, PT, PT, UP0, 0x80, 0x8 ;  /* 0x000000000008781c */ /* 0x000fea0003f0f008 */
[----:B------:R-:W2:Y:S01]  /*5b60*/  @UP0 LDCU.64 UR22, c[0x0][0x988] ;  /* 0x00013100ff1607ac */ /* 0x000ea20008000a00 */
[----:B------:R-:W-:Y:S07]  /*5b70*/  @UP0 UIMAD UR8, UR47, UR4, URZ ;  /* 0x000000042f0802a4 */ /* 0x000fee000f8e02ff */
[----:B------:R-:W-:Y:S01]  /*5b80*/  @!P0 PRMT R59, R0, 0x7610, R59 ;  /* 0x00007610003b8816 */ /* 0x000fe2000000003b */
[----:B--2---:R-:W-:Y:S03]  /*5b90*/  @UP0 UIMAD.WIDE UR22, UR8, 0x4, UR22 ;  /* 0x00000004081608a5 */ /* 0x004fe6000f8e0216 */
[----:B------:R-:W2:Y:S03]  /*5ba0*/  @!UP0 LDCU UR8, c[0x0][0x980] ;  /* 0x00013000ff0887ac */ /* 0x000ea60008000800 */
[----:B------:R-:W-:Y:S01]  /*5bb0*/  IMAD.U32 R10, RZ, RZ, UR22 ;  /* 0x00000016ff0a7e24 */ /* 0x000fe2000f8e00ff */
[----:B------:R-:W-:Y:S05]  /*5bc0*/  MOV R11, UR23 ;  /* 0x00000017000b7c02 */ /* 0x000fea0008000f00 */
[----:B------:R3:W5:Y:S02]  /*5bd0*/  @P0 LDG.E R35, desc[UR48][R10.64] ;  /* 0x000000300a230981 */ /* 0x000764000c1e1900 */
[----:B--23--:R-:W-:Y:S07]  /*5be0*/  @!P0 IMAD.U32 R35, RZ, RZ, UR8 ;  /* 0x00000008ff238e24 */ /* 0x00cfee000f8e00ff */
.L_x_94:
[----:B-----5:R-:W-:Y:S01]  /*5bf0*/  @!P2 FSETP.EQ.AND P0, PT, R35, RZ, PT ;  /* 0x000000ff2300a20b */ /* 0x020fe20003f02000 */
[----:B------:R-:W-:Y:S01]  /*5c00*/  @!UPT UIADD3 URZ, UPT, UPT, URZ, URZ, URZ ;  /* 0x000000fffffff290 */ /* 0x000fe2000fffe0ff */
[----:B------:R-:W-:Y:S11]  /*5c10*/  @!P2 BRA `(.L_x_95) ;  /* 0x000000000014a947 */ /* 0x000ff60003800000 */
[----:B------:R-:W-:Y:S02]  /*5c20*/  LOP3.LUT P2, RZ, R59, 0xff, RZ, 0xc0, !PT ;  /* 0x000000ff3bff7812 */ /* 0x000fe4000784c0ff */
[----:B------:R-:W-:Y:S04]  /*5c30*/  PLOP3.LUT P0, PT, PT, PT, UP0, 0x80, 0x8 ;  /* 0x000000000008781c */ /* 0x000fe80003f0f008 */
[----:B------:R-:W-:Y:S07]  /*5c40*/  PLOP3.LUT P0, PT, P0, PT, PT, 0x8, 0x80 ;  /* 0x000000000080781c */ /* 0x000fee000070e170 */
[----:B------:R-:W-:Y:S11]  /*5c50*/  @P2 FSETP.EQ.AND P0, PT, R35, RZ, PT ;  /* 0x000000ff2300220b */ /* 0x000ff60003f02000 */
[----:B------:R-:W-:Y:S02]  /*5c60*/  @!UPT UIADD3 URZ, UPT, UPT, URZ, URZ, URZ ;  /* 0x000000fffffff290 */ /* 0x000fe4000fffe0ff */
.L_x_95:
[----:B------:R-:W-:Y:S01]  /*5c70*/  ULEA UR22, UR20, UR17, 0x3 ;  /* 0x0000001114167291 */ /* 0x000fe2000f8e18ff */
[----:B------:R-:W-:Y:S02]  /*5c80*/  SHF.L.U32 R3, R40, 0x1f, RZ ;  /* 0x0000001f28037819 */ /* 0x000fe400000006ff */
[----:B------:R-:W-:Y:S04]  /*5c90*/  ELECT P4, URZ, PT ;  /* 0x0000000000ff782f */ /* 0x000fe80003880000 */
[----:B------:R-:W-:Y:S02]  /*5ca0*/  PLOP3.LUT P4, PT, P0, P4, PT, 0xf2, 0x2f ;  /* 0x00000000002f781c */ /* 0x000fe40000789e72 */
[----:B------:R-:W2:Y:S11]  /*5cb0*/  SYNCS.PHASECHK.TRANS64.TRYWAIT P2, [UR22+0x1b8], R3 ;  /* 0x0001b803ff0075a7 */ /* 0x000eb60008041116 */
[----:B----4-:R-:W-:Y:S05]  /*5cc0*/  @!P4 IADD3 R18, P0, PT, R36, 0x680, RZ ;  /* 0x000006802412c810 */ /* 0x010fea0007f1e0ff */
[----:B------:R-:W-:Y:S01]  /*5cd0*/  @!P4 IMAD.X R12, RZ, RZ, R37, P0 ;  /* 0x000000ffff0cc224 */ /* 0x000fe200000e0625 */
[----:B--2---:R-:W-:Y:S07]  /*5ce0*/  @!P2 BRA `(.L_x_96) ;  /* 0x0000003c00a0a947 */ /* 0x004fee0003800000 */
.L_x_208:
[----:B------:R-:W3:Y:S01]  /*5cf0*/  LDC.64 R14, c[0x0][0xc10] ;  /* 0x00030400ff0e7b82 */ /* 0x000ee20000000a00 */
[----:B------:R-:W-:Y:S01]  /*5d00*/  @!P4 R2UR UR8, R12 ;  /* 0x000000000c08c2ca */ /* 0x000fe200000e0000 */
[----:B------:R-:W-:Y:S01]  /*5d10*/  VOTEU.ALL UP3, P4 ;  /* 0x0000000000ff7886 */ /* 0x000fe20002060000 */
[----:B------:R-:W-:Y:S01]  /*5d20*/  @!P4 R2UR UR10, R18 ;  /* 0x00000000120ac2ca */ /* 0x000fe200000e0000 */
[----:B------:R-:W-:Y:S04]  /*5d30*/  UIADD3 UR9, UPT, UPT, UR22, 0x1a0, URZ ;  /* 0x000001a016097890 */ /* 0x000fe8000fffe0ff */
[----:B------:R-:W4:Y:S01]  /*5d40*/  LDC.64 R10, c[0x0][0xc18] ;  /* 0x00030600ff0a7b82 */ /* 0x000f220000000a00 */
[----:B------:R-:W-:Y:S01]  /*5d50*/  VOTEU.ALL UP2, P4 ;  /* 0x0000000000ff7886 */ /* 0x000fe20002040000 */
[----:B------:R-:W-:Y:S01]  /*5d60*/  UMOV UR24, 0x0 ;  /* 0x0000000000187882 */ /* 0x000fe20000000000 */
[----:B------:R-:W-:Y:S01]  /*5d70*/  UMOV UR25, 0x10000000 ;  /* 0x1000000000197882 */ /* 0x000fe20000000000 */
[----:B------:R-:W-:Y:S04]  /*5d80*/  UIADD3 UR21, UPT, UPT, UR20, 0x1, URZ ;  /* 0x0000000114157890 */ /* 0x000fe8000fffe0ff */
[----:B--2---:R-:W2:Y:S01]  /*5d90*/  @!P1 LDC R0, c[0x0][0xc20] ;  /* 0x00030800ff009b82 */ /* 0x004ea20000000800 */
[----:B------:R-:W-:Y:S01]  /*5da0*/  UPRMT UR23, UR46, 0x654, UR9 ;  /* 0x000006542e177896 */ /* 0x000fe20008000009 */
[----:B------:R-:W-:Y:S01]  /*5db0*/  IMAD.U32 R19, RZ, RZ, UR8 ;  /* 0x00000008ff137e24 */ /* 0x000fe2000f8e00ff */
[----:B------:R-:W-:Y:S05]  /*5dc0*/  @!UP3 ULEA UR8, UR20, UR17, 0xc ;  /* 0x000000111408b291 */ /* 0x000fea000f8e60ff */
[----:B------:R-:W5:Y:S01]  /*5dd0*/  @!P1 LDC R3, c[0x0][0xc0c] ;  /* 0x00030300ff039b82 */ /* 0x000f620000000800 */
[----:B------:R-:W-:Y:S01]  /*5de0*/  IMAD.U32 R18, RZ, RZ, UR10 ;  /* 0x0000000aff127e24 */ /* 0x000fe2000f8e00ff */
[----:B------:R-:W-:Y:S01]  /*5df0*/  @!UP2 UMOV UR10, UR19 ;  /* 0x00000013000aac82 */ /* 0x000fe20008000000 */
[----:B------:R-:W-:Y:S01]  /*5e00*/  @!P4 R2UR UR27, R19 ;  /* 0x00000000131bc2ca */ /* 0x000fe200000e0000 */
[----:B------:R-:W-:Y:S02]  /*5e10*/  @!UP3 UIADD3 UR8, UPT, UPT, UR8, 0x400, URZ ;  /* 0x000004000808b890 */ /* 0x000fe4000fffe0ff */
[----:B------:R-:W-:Y:S01]  /*5e20*/  @!P4 R2UR UR26, R18 ;  /* 0x00000000121ac2ca */ /* 0x000fe200000e0000 */
[----:B------:R-:W-:Y:S01]  /*5e30*/  @!P4 IMAD.MOV.U32 R18, RZ, RZ, 0x1000 ;  /* 0x00001000ff12c424 */ /* 0x000fe200078e00ff */
[----:B------:R-:W-:Y:S04]  /*5e40*/  UISETP.NE.AND UP5, UPT, UR21, 0x3, UPT ;  /* 0x000000031500788c */ /* 0x000fe8000bfa5270 */
[----:B------:R-:W-:Y:S02]  /*5e50*/  USEL UR28, URZ, 0x1, UP5 ;  /* 0x00000001ff1c7887 */ /* 0x000fe4000a800000 */
[----:B------:R-:W-:Y:S04]  /*5e60*/  USEL UR21, UR21, URZ, UP5 ;  /* 0x000000ff15157287 */ /* 0x000fe8000a800000 */
[----:B------:R-:W-:Y:S01]  /*5e70*/  ULEA UR20, UR21, UR17, 0x3 ;  /* 0x0000001115147291 */ /* 0x000fe2000f8e18ff */
[----:B------:R1:W-:Y:S01]  /*5e80*/  @!UP2 UTMALDG.5D [UR8], [UR26], desc[UR24] ;  /* 0x000018081a00a5b4 */ /* 0x0003e20008021000 */
[----:B------:R1:W-:Y:S01]  /*5e90*/  @!P4 SYNCS.ARRIVE.TRANS64.RED.A0TR RZ, [UR22+0x1a0], R18 ;  /* 0x0001a012ffffc9a7 */ /* 0x0003e20008300416 */
[----:B------:R-:W-:Y:S02]  /*5ea0*/  LOP3.LUT R40, R40, UR28, RZ, 0x3c, !PT ;  /* 0x0000001c28287c12 */ /* 0x000fe4000f8e3cff */
[----:B-----5:R-:W-:Y:S01]  /*5eb0*/  @!P1 ISETP.NE.AND P2, PT, R3, 0x1, PT ;  /* 0x000000010300980c */ /* 0x020fe20003f45270 */
[C---:B---3--:R-:W-:Y:S01]  /*5ec0*/  @!P1 IMAD.HI.U32 R14, R13.reuse, R14, RZ ;  /* 0x0000000e0d0e9227 */ /* 0x048fe200078e00ff */
[----:B------:R-:W-:Y:S02]  /*5ed0*/  SHF.L.U32 R12, R40, 0x1f, RZ ;  /* 0x0000001f280c7819 */ /* 0x000fe400000006ff */
[----:B----4-:R-:W-:Y:S01]  /*5ee0*/  @!P1 ISETP.NE.AND P0, PT, R10, 0x1, PT ;  /* 0x000000010a00980c */ /* 0x010fe20003f05270 */
[C---:B------:R-:W-:Y:S01]  /*5ef0*/  @!P1 IMAD.HI.U32 R11, R8.reuse, R11, RZ ;  /* 0x0000000b080b9227 */ /* 0x040fe200078e00ff */
[----:B------:R-:W-:Y:S04]  /*5f00*/  @!P1 SHF.R.U32.HI R14, RZ, R15, R14 ;  /* 0x0000000fff0e9219 */ /* 0x000fe8000001160e */
[----:B--2---:R-:W-:Y:S01]  /*5f10*/  @!P1 SHF.R.U32.HI R9, RZ, R0, R11 ;  /* 0x00000000ff099219 */ /* 0x004fe2000001160b */
[----:B------:R-:W-:Y:S01]  /*5f20*/  SYNCS.ARRIVE.TRANS64.RED.A1T0 RZ, [UR23], RZ ;  /* 0x000000ffffff79a7 */ /* 0x000fe20008100417 */
[----:B------:R-:W-:Y:S02]  /*5f30*/  @!P1 SEL R14, R13, R14, !P2 ;  /* 0x0000000e0d0e9207 */ /* 0x000fe40005000000 */
[----:B------:R-:W-:Y:S02]  /*5f40*/  @!P1 SEL R9, R8, R9, !P0 ;  /* 0x0000000908099207 */ /* 0x000fe40004000000 */
[----:B-1----:R-:W-:Y:S01]  /*5f50*/  @P3 SHF.R.U32.HI R18, RZ, 0x10, R21 ;  /* 0x00000010ff123819 */ /* 0x002fe20000011615 */
[----:B------:R-:W1:Y:S02]  /*5f60*/  SYNCS.PHASECHK.TRANS64.TRYWAIT P5, [UR20+0x1b8], R12 ;  /* 0x0001b80cff0075a7 */ /* 0x000e6400080a1114 */
[----:B------:R-:W-:Y:S02]  /*5f70*/  @!P1 IMAD.IADD R0, R9, 0x1, -R14 ;  /* 0x0000000109009824 */ /* 0x000fe400078e0a0e */
[----:B------:R-:W-:Y:S01]  /*5f80*/  @!P1 IMAD.IADD R9, R14, 0x1, -R9 ;  /* 0x000000010e099824 */ /* 0x000fe200078e0a09 */
[----:B------:R-:W-:Y:S01]  /*5f90*/  @P3 R2UR UR47, R18 ;  /* 0x00000000122f32ca */ /* 0x000fe200000e0000 */
[----:B------:R-:W-:Y:S02]  /*5fa0*/  @!P1 IMAD R13, R0, R3, R13 ;  /* 0x00000003000d9224 */ /* 0x000fe400078e020d */
[----:B------:R-:W-:Y:S01]  /*5fb0*/  @!P1 IMAD R8, R9, R10, R8 ;  /* 0x0000000a09089224 */ /* 0x000fe200078e0208 */
[----:B-1----:R-:W-:Y:S11]  /*5fc0*/  @!P5 BRA `(.L_x_97) ;  /* 0x0000003c0000d947 */ /* 0x002ff60003800000 */
.L_x_210:
[----:B-1----:R-:W-:Y:S01]  /*5fd0*/  @!P4 IADD3 R3, P0, PT, R36, 0x680, RZ ;  /* 0x000006802403c810 */ /* 0x002fe20007f1e0ff */
[----:B------:R-:W-:Y:S01]  /*5fe0*/  VOTEU.ALL UP3, P4 ;  /* 0x0000000000ff7886 */ /* 0x000fe20002060000 */
[----:B------:R-:W-:Y:S01]  /*5ff0*/  VOTEU.ALL UP2, P4 ;  /* 0x0000000000ff7886 */ /* 0x000fe20002040000 */
[----:B------:R-:W-:Y:S01]  /*6000*/  UMOV UR24, 0x0 ;  /* 0x0000000000187882 */ /* 0x000fe20000000000 */
[----:B------:R-:W-:Y:S01]  /*6010*/  @!P4 R2UR UR9, R3 ;  /* 0x000000000309c2ca */ /* 0x000fe200000e0000 */
[----:B------:R-:W-:Y:S01]  /*6020*/  @!P4 IMAD.X R0, RZ, RZ, R37, P0 ;  /* 0x000000ffff00c224 */ /* 0x000fe200000e0625 */
[----:B------:R-:W-:Y:S01]  /*6030*/  @!UP3 UIADD3 UR10, UPT, UPT, UR19, 0x20, URZ ;  /* 0x00000020130ab890 */ /* 0x000fe2000fffe0ff */
[----:B------:R-:W-:Y:S01]  /*6040*/  LOP3.LUT P0, RZ, R22, 0x1, RZ, 0xc0, !PT ;  /* 0x0000000116ff7812 */ /* 0x000fe2000780c0ff */
[----:B------:R-:W-:Y:S01]  /*6050*/  UMOV UR25, 0x10000000 ;  /* 0x1000000000197882 */ /* 0x000fe20000000000 */
[----:B------:R-:W-:Y:S01]  /*6060*/  LOP3.LUT R31, R31, 0x1, RZ, 0x3c, !PT ;  /* 0x000000011f1f7812 */ /* 0x000fe200078e3cff */
[----:B------:R-:W-:Y:S01]  /*6070*/  IMAD.IADD R18, R8, 0x1, R58 ;  /* 0x0000000108127824 */ /* 0x000fe200078e023a */
[----:B------:R-:W-:Y:S01]  /*6080*/  @!P4 R2UR UR8, R0 ;  /* 0x000000000008c2ca */ /* 0x000fe200000e0000 */
[----:B------:R-:W-:Y:S05]  /*6090*/  IMAD.IADD R19, R13, 0x1, R64 ;  /* 0x000000010d137824 */ /* 0x000fea00078e0240 */
[----:B------:R-:W-:Y:S01]  /*60a0*/  IMAD.U32 R10, RZ, RZ, UR9 ;  /* 0x00000009ff0a7e24 */ /* 0x000fe2000f8e00ff */
[----:B------:R-:W-:Y:S04]  /*60b0*/  UIADD3 UR9, UPT, UPT, UR20, 0x1a0, URZ ;  /* 0x000001a014097890 */ /* 0x000fe8000fffe0ff */
[----:B------:R-:W-:Y:S01]  /*60c0*/  @!P4 R2UR UR22, R10 ;  /* 0x000000000a16c2ca */ /* 0x000fe200000e0000 */
[----:B------:R-:W-:Y:S01]  /*60d0*/  UPRMT UR19, UR46, 0x654, UR9 ;  /* 0x000006542e137896 */ /* 0x000fe20008000009 */
[----:B------:R-:W-:Y:S01]  /*60e0*/  IMAD.U32 R11, RZ, RZ, UR8 ;  /* 0x00000008ff0b7e24 */ /* 0x000fe2000f8e00ff */
[----:B------:R-:W-:Y:S04]  /*60f0*/  @!UP3 ULEA UR8, UR21, UR17, 0xc ;  /* 0x000000111508b291 */ /* 0x000fe8000f8e60ff */
[----:B------:R-:W-:Y:S01]  /*6100*/  @!P4 R2UR UR23, R11 ;  /* 0x000000000b17c2ca */ /* 0x000fe200000e0000 */
[----:B------:R-:W-:Y:S11]  /*6110*/  @!UP3 UIADD3 UR8, UPT, UPT, UR8, 0x400, URZ ;  /* 0x000004000808b890 */ /* 0x000ff6000fffe0ff */
[----:B------:R-:W-:Y:S01]  /*6120*/  @!UPT UIADD3 URZ, UPT, UPT, URZ, URZ, URZ ;  /* 0x000000fffffff290 */ /* 0x000fe2000fffe0ff */
[----:B------:R2:W-:Y:S01]  /*6130*/  @!UP2 UTMALDG.5D [UR8], [UR22], desc[UR24] ;  /* 0x000018081600a5b4 */ /* 0x0005e20008021000 */
[----:B------:R2:W-:Y:S01]  /*6140*/  @!P4 SYNCS.ARRIVE.TRANS64.RED.A0TR RZ, [UR20+0x1a0], R30 ;  /* 0x0001a01effffc9a7 */ /* 0x0005e20008300414 */
[----:B------:R-:W-:Y:S04]  /*6150*/  UIADD3 UR20, UPT, UPT, UR21, 0x1, URZ ;  /* 0x0000000115147890 */ /* 0x000fe8000fffe0ff */
[----:B------:R-:W-:Y:S04]  /*6160*/  UISETP.NE.AND UP2, UPT, UR20, 0x3, UPT ;  /* 0x000000031400788c */ /* 0x000fe8000bf45270 */
[----:B------:R-:W-:Y:S01]  /*6170*/  USEL UR20, UR20, URZ, UP2 ;  /* 0x000000ff14147287 */ /* 0x000fe20009000000 */
[----:B------:R-:W-:Y:S01]  /*6180*/  SYNCS.ARRIVE.TRANS64.RED.A1T0 RZ, [UR19], RZ ;  /* 0x000000ffffff79a7 */ /* 0x000fe20008100413 */
[----:B------:R-:W-:Y:S02]  /*6190*/  USEL UR19, URZ, 0x1, UP2 ;  /* 0x00000001ff137887 */ /* 0x000fe40009000000 */
[----:B------:R-:W-:Y:S04]  /*61a0*/  UPLOP3.LUT UP2, UPT, UPT, UPT, UPT, 0x80, 0x8 ;  /* 0x000000000008789c */ /* 0x000fe80003f4f070 */
[----:B------:R-:W-:Y:S01]  /*61b0*/  LOP3.LUT R40, R40, UR19, RZ, 0x3c, !PT ;  /* 0x0000001328287c12 */ /* 0x000fe2000f8e3cff */
[----:B------:R-:W-:Y:S06]  /*61c0*/  @P0 BRA `(.L_x_98) ;  /* 0xffffffec00e80947 */ /* 0x000fec000383ffff */
[----:B------:R-:W-:Y:S01]  /*61d0*/  UIADD3 UR17, UPT, UPT, UR17, 0x1b8, URZ ;  /* 0x000001b811117890 */ /* 0x000fe2000fffe0ff */
[----:B------:R-:W-:-:S03]  /*61e0*/  SHF.L.U32 R3, R40, 0x1f, RZ ;  /* 0x0000001f28037819 */ /* 0x000fc600000006ff */
[----:B------:R-:W-:-:S09]  /*61f0*/  ULEA UR4, UR20, UR17, 0x3 ;  /* 0x0000001114047291 */ /* 0x000fd2000f8e18ff */
[----:B------:R-:W1:Y:S02]  /*6200*/  SYNCS.PHASECHK.TRANS64.TRYWAIT P0, [UR4], R3 ;  /* 0x00000003ff0075a7 */ /* 0x000e640008001104 */
[----:B-1----:R-:W-:Y:S05]  /*6210*/  @!P0 BRA `(.L_x_99) ;  /* 0x0000003800848947 */ /* 0x002fea0003800000 */
.L_x_212:
        /* <DEDUP_REMOVED lines=9> */
.L_x_214:
        /* <DEDUP_REMOVED lines=8> */
.L_x_101:
[----:B-1----:R1:W3:Y:S02]  /*6330*/  SYNCS.PHASECHK.TRANS64.TRYWAIT P0, [R0+URZ], R3 ;  /* 0x00000003000075a7 */ /* 0x0022e400080011ff */
[----:B---3--:R-:W-:Y:S05]  /*6340*/  @!P0 NANOSLEEP.SYNCS 0x989680 ;  /* 0x009896800000895d */ /* 0x008fea0003900000 */
[----:B------:R-:W3:Y:S02]  /*6350*/  @!P0 SYNCS.PHASECHK.TRANS64 P0, [R0+URZ], R3 ;  /* 0x00000003000085a7 */ /* 0x000ee400080010ff */
[----:B--23--:R-:W-:Y:S05]  /*6360*/  @P0 EXIT ;  /* 0x000000000000094d */ /* 0x00cfea0003800000 */
[----:B------:R-:W-:Y:S05]  /*6370*/  BRA `(.L_x_101) ;  /* 0xfffffffc00ec7947 */ /* 0x000fea000383ffff */
.L_x_89:
[----:B------:R-:W-:-:S06]  /*6380*/  UISETP.GE.AND UP1, UPT, UR4, 0x4, UPT ;  /* 0x000000040400788c */ /* 0x000fcc000bf26270 */
[----:B------:R-:W-:-:S13]  /*6390*/  PLOP3.LUT P0, PT, PT, PT, UP1, 0x80, 0x8 ;  /* 0x000000000008781c */ /* 0x000fda0003f0f018 */
[----:B-1----:R-:W-:Y:S05]  /*63a0*/  @!P0 EXIT ;  /* 0x000000000000894d */ /* 0x002fea0003800000 */
[----:B------:R-:W-:Y:S01]  /*63b0*/  BAR.SYNC.DEFER_BLOCKING 0x6, 0xa0 ;  /* 0x0182800000007b1d */ /* 0x000fe20000010000 */
[C---:B------:R-:W-:Y:S01]  /*63c0*/  IMAD.SHL.U32 R9, R77.reuse, 0x20, RZ ;  /* 0x000000204d097824 */ /* 0x040fe200078e00ff */
[C---:B------:R-:W-:Y:S01]  /*63d0*/  LOP3.LUT P0, RZ, R77.reuse, 0x4, RZ, 0xc0, !PT ;  /* 0x000000044dff7812 */ /* 0x040fe2000780c0ff */
[C---:B------:R-:W-:Y:S01]  /*63e0*/  IMAD.SHL.U32 R5, R77.reuse, 0x4, RZ ;  /* 0x000000044d057824 */ /* 0x040fe200078e00ff */
[----:B------:R-:W-:Y:S01]  /*63f0*/  CS2R R74, SRZ ;  /* 0x00000000004a7805 */ /* 0x000fe2000001ff00 */
[----:B------:R-:W-:Y:S01]  /*6400*/  IMAD.SHL.U32 R76, R77, 0x10, RZ ;  /* 0x000000104d4c7824 */ /* 0x000fe200078e00ff */
[----:B------:R-:W-:Y:S02]  /*6410*/  UMOV UR51, 0x400 ;  /* 0x0000040000337882 */ /* 0x000fe40000000000 */
[----:B------:R-:W1:Y:S01]  /*6420*/  LDC R73, c[0x0][0x370] ;  /* 0x0000dc00ff497b82 */ /* 0x000e620000000800 */
[----:B------:R-:W-:Y:S01]  /*6430*/  ULEA UR51, UR46, UR51, 0x18 ;  /* 0x000000332e337291 */ /* 0x000fe2000f8ec0ff */
[----:B------:R-:W-:Y:S01]  /*6440*/  LOP3.LUT R0, R9, 0xc0, RZ, 0xc0, !PT ;  /* 0x000000c009007812 */ /* 0x000fe200078ec0ff */
[----:B------:R-:W-:Y:S01]  /*6450*/  IMAD.U32 R32, R77, 0x10000, RZ ;  /* 0x000100004d207824 */ /* 0x000fe200078e00ff */
[----:B------:R-:W-:Y:S01]  /*6460*/  LOP3.LUT R76, R76, 0x600, RZ, 0xc0, !PT ;  /* 0x000006004c4c7812 */ /* 0x000fe200078ec0ff */
[----:B------:R-:W-:Y:S01]  /*6470*/  IMAD.MOV.U32 R80, RZ, RZ, 0x10 ;  /* 0x00000010ff507424 */ /* 0x000fe200078e00ff */
[----:B------:R-:W-:Y:S01]  /*6480*/  LOP3.LUT R5, R0, 0x18, R5, 0xf8, !PT ;  /* 0x0000001800057812 */ /* 0x000fe200078ef805 */
[----:B------:R-:W-:Y:S01]  /*6490*/  IMAD.MOV.U32 R30, RZ, RZ, RZ ;  /* 0x000000ffff1e7224 */ /* 0x000fe200078e00ff */
[----:B------:R-:W2:Y:S01]  /*64a0*/  LDC R28, c[0x0][0xc0c] ;  /* 0x00030300ff1c7b82 */ /* 0x000ea20000000800 */
[----:B------:R-:W-:Y:S01]  /*64b0*/  SHF.R.U32.HI R0, RZ, 0x1, R77 ;  /* 0x00000001ff007819 */ /* 0x000fe2000001164d */
[----:B------:R-:W3:Y:S01]  /*64c0*/  LDCU.64 UR60, c[0x0][0x348] ;  /* 0x00006900ff3c77ac */ /* 0x000ee20008000a00 */
[----:B------:R-:W-:-:S02]  /*64d0*/  LOP3.LUT R76, R76, 0x20, R9, 0xf8, !PT ;  /* 0x000000204c4c7812 */ /* 0x000fc400078ef809 */
[----:B------:R-:W-:Y:S01]  /*64e0*/  LOP3.LUT R5, R5, 0x8, R0, 0x78, !PT ;  /* 0x0000000805057812 */ /* 0x000fe200078e7800 */
[----:B------:R-:W-:Y:S01]  /*64f0*/  UMOV UR56, 0x1 ;  /* 0x0000000100387882 */ /* 0x000fe20000000000 */
[----:B------:R-:W-:Y:S01]  /*6500*/  SHF.R.S32.HI R0, RZ, 0x1f, R3 ;  /* 0x0000001fff007819 */ /* 0x000fe20000011403 */
[----:B------:R-:W4:Y:S01]  /*6510*/  LDC R67, c[0x0][0xc20] ;  /* 0x00030800ff437b82 */ /* 0x000f220000000800 */
[----:B------:R-:W3:Y:S01]  /*6520*/  LDS R6, [UR51+0x230] ;  /* 0x00023033ff067984 */ /* 0x000ee20008000800 */
[----:B------:R-:W-:Y:S01]  /*6530*/  LOP3.LUT R76, R76, 0x100, R9, 0xf8, !PT ;  /* 0x000001004c4c7812 */ /* 0x000fe200078ef809 */
[----:B------:R-:W1:Y:S01]  /*6540*/  LDCU.64 UR36, c[0x0][0x988] ;  /* 0x00013100ff2477ac */ /* 0x000e620008000a00 */
[----:B------:R-:W-:Y:S02]  /*6550*/  LEA.HI R79, R0, R3, RZ, 0x6 ;  /* 0x00000003004f7211 */ /* 0x000fe400078f30ff */
[----:B------:R-:W-:Y:S01]  /*6560*/  LOP3.LUT R76, R76, R5, RZ, 0xfc, !PT ;  /* 0x000000054c4c7212 */ /* 0x000fe200078efcff */
[----:B------:R-:W1:Y:S01]  /*6570*/  LDCU.64 UR38, c[0x0][0x990] ;  /* 0x00013200ff2677ac */ /* 0x000e620008000a00 */
[----:B------:R-:W1:Y:S01]  /*6580*/  LDC R27, c[0x0][0xc30] ;  /* 0x00030c00ff1b7b82 */ /* 0x000e620000000800 */
[----:B------:R-:W-:-:S02]  /*6590*/  LOP3.LUT R77, R77, 0x60, RZ, 0xc0, !PT ;  /* 0x000000604d4d7812 */ /* 0x000fc400078ec0ff */
[----:B------:R-:W-:Y:S01]  /*65a0*/  LOP3.LUT R32, R32, 0x600000, RZ, 0xc0, !PT ;  /* 0x0060000020207812 */ /* 0x000fe200078ec0ff */
[----:B------:R-:W-:Y:S01]  /*65b0*/  UMOV UR58, URZ ;  /* 0x000000ff003a7c82 */ /* 0x000fe20008000000 */
[----:B------:R-:W-:Y:S01]  /*65c0*/  SEL R80, R80, 0xfffffff0, !P0 ;  /* 0xfffffff050507807 */ /* 0x000fe20004000000 */
[----:B------:R-:W-:Y:S01]  /*65d0*/  UIADD3 UR57, UPT, UPT, UR51, 0x400, URZ ;  /* 0x0000040033397890 */ /* 0x000fe2000fffe0ff */
[----:B------:R-:W-:Y:S01]  /*65e0*/  SHF.R.S32.HI R79, RZ, 0x6, R79 ;  /* 0x00000006ff4f7819 */ /* 0x000fe2000001144f */
[----:B------:R-:W1:Y:S01]  /*65f0*/  LDC R66, c[0x0][0x388] ;  /* 0x0000e200ff427b82 */ /* 0x000e620000000800 */
[----:B------:R-:W-:Y:S01]  /*6600*/  UMOV UR55, URZ ;  /* 0x000000ff00377c82 */ /* 0x000fe20008000000 */
[----:B------:R-:W-:-:S06]  /*6610*/  UMOV UR54, URZ ;  /* 0x000000ff00367c82 */ /* 0x000fcc0008000000 */
[----:B------:R-:W1:Y:S08]  /*6620*/  LDC R65, c[0x0][0x38c] ;  /* 0x0000e300ff417b82 */ /* 0x000e700000000800 */
[----:B------:R-:W1:Y:S08]  /*6630*/  LDC.64 R56, c[0x0][0xc10] ;  /* 0x00030400ff387b82 */ /* 0x000e700000000a00 */
[----:B------:R-:W1:Y:S01]  /*6640*/  LDC.64 R24, c[0x0][0xc18] ;  /* 0x00030600ff187b82 */ /* 0x000e620000000a00 */
[C---:B---3--:R-:W-:Y:S01]  /*6650*/  VIADD R7, R6.reuse, 0x40 ;  /* 0x0000004006077836 */ /* 0x048fe20000000000 */
[----:B------:R-:W-:-:S04]  /*6660*/  LOP3.LUT R6, R6, 0xffff, RZ, 0xc0, !PT ;  /* 0x0000ffff06067812 */ /* 0x000fc800078ec0ff */
[----:B------:R-:W-:Y:S02]  /*6670*/  LOP3.LUT R7, R7, 0xffff, RZ, 0xc0, !PT ;  /* 0x0000ffff07077812 */ /* 0x000fe400078ec0ff */
[----:B------:R-:W3:Y:S03]  /*6680*/  LDC.64 R22, c[0x0][0xc28] ;  /* 0x00030a00ff167b82 */ /* 0x000ee60000000a00 */
[----:B------:R1:W-:Y:S05]  /*6690*/  STL.64 [R1], R6 ;  /* 0x0000000601007387 */ /* 0x0003ea0000100a00 */
[----:B------:R-:W1:Y:S08]  /*66a0*/  LDC.64 R54, c[0x0][0x9b0] ;  /* 0x00026c00ff367b82 */ /* 0x000e700000000a00 */
[----:B------:R-:W1:Y:S08]  /*66b0*/  LDC.64 R52, c[0x0][0x9a8] ;  /* 0x00026a00ff347b82 */ /* 0x000e700000000a00 */
[----:B--2-4-:R-:W1:Y:S02]  /*66c0*/  LDC R72, c[0x0][0x374] ;  /* 0x0000dd00ff487b82 */ /* 0x014e640000000800 */
.L_x_132:
[----:B------:R-:W-:Y:S04]  /*66d0*/  SHF.L.U32 R3, R74, 0x1f, RZ ;  /* 0x0000001f4a037819 */ /* 0x000fe800000006ff */
[----:B------:R-:W2:Y:S02]  /*66e0*/  SYNCS.PHASECHK.TRANS64.TRYWAIT P0, [UR51+0x1e0], R3 ;  /* 0x0001e003ff0075a7 */ /* 0x000ea40008001133 */
[----:B-12---:R-:W-:Y:S05]  /*66f0*/  @!P0 BRA `(.L_x_102) ;  /* 0x00000034007c8947 */ /* 0x006fea0003800000 */
.L_x_216:
[----:B------:R-:W4:Y:S01]  /*6700*/  LDS.128 R60, [UR51+0x220] ;  /* 0x00022033ff3c7984 */ /* 0x000f220008000c00 */
[----:B------:R-:W-:Y:S01]  /*6710*/  UIADD3 UR4, UPT, UPT, UR51, 0x1e8, URZ ;  /* 0x000001e833047890 */ /* 0x000fe2000fffe0ff */
[----:B--2---:R-:W-:Y:S01]  /*6720*/  IMAD R0, R30, 0x4, R1 ;  /* 0x000000041e007824 */ /* 0x004fe200078e0201 */
[-C--:B------:R-:W-:Y:S02]  /*6730*/  IABS R8, R79.reuse ;  /* 0x0000004f00087213 */ /* 0x080fe40000000000 */
[----:B------:R-:W-:Y:S01]  /*6740*/  UPRMT UR4, URZ, 0x654, UR4 ;  /* 0x00000654ff047896 */ /* 0x000fe20008000004 */
[----:B-1----:R-:W-:Y:S01]  /*6750*/  IABS R4, R66 ;  /* 0x0000004200047213 */ /* 0x002fe20000000000 */
[----:B------:R-:W1:Y:S01]  /*6760*/  I2F.RP R5, R8 ;  /* 0x0000000800057306 */ /* 0x000e620000209400 */
[----:B------:R-:W-:Y:S01]  /*6770*/  @!PT LDS RZ, [RZ] ;  /* 0x00000000fffff984 */ /* 0x000fe20000000800 */
[----:B------:R-:W-:Y:S01]  /*6780*/  @!PT LDS RZ, [RZ] ;  /* 0x00000000fffff984 */ /* 0x000fe20000000800 */
[----:B------:R-:W-:Y:S01]  /*6790*/  @!PT LDS RZ, [RZ] ;  /* 0x00000000fffff984 */ /* 0x000fe20000000800 */
[----:B------:R-:W-:Y:S01]  /*67a0*/  @!PT LDS RZ, [RZ] ;  /* 0x00000000fffff984 */ /* 0x000fe20000000800 */
[----:B------:R2:W-:Y:S06]  /*67b0*/  MEMBAR.ALL.CTA ;  /* 0x0000000000007992 */ /* 0x0005ec0000008000 */
[----:B--2---:R-:W2:Y:S02]  /*67c0*/  FENCE.VIEW.ASYNC.S ;  /* 0x00000000000073c6 */ /* 0x004ea40000000000 */
[----:B--2---:R-:W-:Y:S06]  /*67d0*/  SYNCS.ARRIVE.TRANS64.RED.A1T0 RZ, [UR4], RZ ;  /* 0x000000ffffff79a7 */ /* 0x004fec0008100404 */
[----:B------:R2:W5:Y:S01]  /*67e0*/  LDL R17, [R0] ;  /* 0x0000000000117983 */ /* 0x0005620000100800 */
[----:B----4-:R-:W-:Y:S01]  /*67f0*/  LOP3.LUT P3, RZ, R62, 0x1, RZ, 0xc0, !PT ;  /* 0x000000013eff7812 */ /* 0x010fe2000786c0ff */
[----:B-1----:R-:W1:Y:S10]  /*6800*/  MUFU.RCP R2, R5 ;  /* 0x0000000500027308 */ /* 0x002e740000001000 */
[----:B------:R-:W4:Y:S02]  /*6810*/  I2F.RP R5, R4 ;  /* 0x0000000400057306 */ /* 0x000f240000209400 */
[----:B------:R-:W-:Y:S02]  /*6820*/  @P3 MOV R31, R60 ;  /* 0x0000003c001f3202 */ /* 0x000fe40000000f00 */
[----:B------:R-:W-:Y:S01]  /*6830*/  @P3 LOP3.LUT R29, R61, 0xffff, RZ, 0xc0, !PT ;  /* 0x0000ffff3d1d3812 */ /* 0x000fe200078ec0ff */
[----:B-1----:R-:W-:Y:S01]  /*6840*/  VIADD R10, R2, 0xffffffe ;  /* 0x0ffffffe020a7836 */ /* 0x002fe20000000000 */
[----:B------:R-:W-:Y:S04]  /*6850*/  IABS R2, R79 ;  /* 0x0000004f00027213 */ /* 0x000fe80000000000 */
[----:B------:R-:W1:Y:S01]  /*6860*/  F2I.FTZ.U32.TRUNC.NTZ R11, R10 ;  /* 0x0000000a000b7305 */ /* 0x000e62000021f000 */
[----:B------:R-:W-:Y:S09]  /*6870*/  IADD3 R2, PT, PT, RZ, -R2, RZ ;  /* 0x80000002ff027210 */ /* 0x000ff20007ffe0ff */
[----:B----4-:R-:W4:Y:S01]  /*6880*/  MUFU.RCP R5, R5 ;  /* 0x0000000500057308 */ /* 0x010f220000001000 */
[--C-:B-1----:R-:W-:Y:S02]  /*6890*/  IMAD.MOV R3, RZ, RZ, -R11.reuse ;  /* 0x000000ffff037224 */ /* 0x102fe400078e0a0b */
[----:B------:R-:W-:Y:S02]  /*68a0*/  IMAD.MOV.U32 R10, RZ, RZ, RZ ;  /* 0x000000ffff0a7224 */ /* 0x000fe400078e00ff */
[----:B------:R-:W-:Y:S01]  /*68b0*/  IMAD R6, R3, R8, RZ ;  /* 0x0000000803067224 */ /* 0x000fe200078e02ff */
[----:B------:R-:W-:Y:S03]  /*68c0*/  IABS R3, R18 ;  /* 0x0000001200037213 */ /* 0x000fe60000000000 */
[----:B------:R-:W-:Y:S04]  /*68d0*/  IMAD.HI.U32 R6, R11, R6, R10 ;  /* 0x000000060b067227 */ /* 0x000fe800078e000a */
[----:B----4-:R-:W-:Y:S02]  /*68e0*/  VIADD R9, R5, 0xffffffe ;  /* 0x0ffffffe05097836 */ /* 0x010fe40000000000 */
[----:B------:R-:W-:Y:S04]  /*68f0*/  IMAD.HI.U32 R11, R6, R3, RZ ;  /* 0x00000003060b7227 */ /* 0x000fe800078e00ff */
[----:B------:R-:W-:Y:S01]  /*6900*/  IMAD R3, R11, R2, R3 ;  /* 0x000000020b037224 */ /* 0x000fe200078e0203 */
[----:B------:R-:W1:Y:S01]  /*6910*/  F2I.FTZ.U32.TRUNC.NTZ R9, R9 ;  /* 0x0000000900097305 */ /* 0x000e62000021f000 */
[----:B------:R-:W-:Y:S03]  /*6920*/  LOP3.LUT R2, R18, R79, RZ, 0x3c, !PT ;  /* 0x0000004f12027212 */ /* 0x000fe600078e3cff */
[----:B------:R-:W-:Y:S02]  /*6930*/  ISETP.GT.U32.AND P0, PT, R8, R3, PT ;  /* 0x000000030800720c */ /* 0x000fe40003f04070 */
[----:B------:R-:W-:Y:S01]  /*6940*/  ISETP.GE.AND P1, PT, R2, RZ, PT ;  /* 0x000000ff0200720c */ /* 0x000fe20003f26270 */
[--C-:B-1----:R-:W-:Y:S10]  /*6950*/  IMAD.MOV R2, RZ, RZ, -R9.reuse ;  /* 0x000000ffff027224 */ /* 0x102ff400078e0a09 */
[----:B------:R-:W-:Y:S02]  /*6960*/  @!P0 IMAD.IADD R3, R3, 0x1, -R8 ;  /* 0x0000000103038824 */ /* 0x000fe400078e0a08 */
[----:B------:R-:W-:Y:S01]  /*6970*/  @!P0 VIADD R11, R11, 0x1 ;  /* 0x000000010b0b8836 */ /* 0x000fe20000000000 */
[----:B------:R-:W-:Y:S01]  /*6980*/  ISETP.NE.AND P0, PT, R79, RZ, PT ;  /* 0x000000ff4f00720c */ /* 0x000fe20003f05270 */
[----:B------:R-:W-:Y:S01]  /*6990*/  IMAD R5, R2, R4, RZ ;  /* 0x0000000402057224 */ /* 0x000fe200078e02ff */
[----:B------:R-:W-:Y:S01]  /*69a0*/  ISETP.GE.U32.AND P2, PT, R3, R8, PT ;  /* 0x000000080300720c */ /* 0x000fe20003f46070 */
[----:B------:R-:W-:Y:S01]  /*69b0*/  IMAD.MOV.U32 R8, RZ, RZ, RZ ;  /* 0x000000ffff087224 */ /* 0x000fe200078e00ff */
[----:B------:R-:W-:Y:S03]  /*69c0*/  IABS R2, R65 ;  /* 0x0000004100027213 */ /* 0x000fe60000000000 */
[----:B------:R-:W-:Y:S01]  /*69d0*/  IMAD.HI.U32 R5, R9, R5, R8 ;  /* 0x0000000509057227 */ /* 0x000fe200078e0008 */
[----:B------:R-:W1:Y:S07]  /*69e0*/  I2F.RP R3, R2 ;  /* 0x0000000200037306 */ /* 0x000e6e0000209400 */
[----:B------:R-:W-:Y:S05]  /*69f0*/  @P2 IADD3 R11, PT, PT, R11, 0x1, RZ ;  /* 0x000000010b0b2810 */ /* 0x000fea0007ffe0ff */
[----:B------:R-:W-:Y:S01]  /*6a00*/  @!P1 IMAD.MOV R11, RZ, RZ, -R11 ;  /* 0x000000ffff0b9224 */ /* 0x000fe200078e0a0b */
[----:B------:R-:W-:Y:S01]  /*6a10*/  @!P0 LOP3.LUT R11, RZ, R79, RZ, 0x33, !PT ;  /* 0x0000004fff0b8212 */ /* 0x000fe200078e33ff */
[----:B-1----:R-:W1:Y:S03]  /*6a20*/  MUFU.RCP R3, R3 ;  /* 0x0000000300037308 */ /* 0x002e660000001000 */
[----:B------:R-:W-:Y:S05]  /*6a30*/  IABS R6, R11 ;  /* 0x0000000b00067213 */ /* 0x000fea0000000000 */
[----:B------:R-:W-:Y:S05]  /*6a40*/  IMAD.HI.U32 R10, R5, R6, RZ ;  /* 0x00000006050a7227 */ /* 0x000fea00078e00ff */
[----:B------:R-:W-:Y:S05]  /*6a50*/  IADD3 R5, PT, PT, -R10, RZ, RZ ;  /* 0x000000ff0a057210 */ /* 0x000fea0007ffe1ff */
[C---:B------:R-:W-:Y:S02]  /*6a60*/  IMAD R6, R4.reuse, R5, R6 ;  /* 0x0000000504067224 */ /* 0x040fe400078e0206 */
[----:B-1----:R-:W-:Y:S03]  /*6a70*/  VIADD R7, R3, 0xffffffe ;  /* 0x0ffffffe03077836 */ /* 0x002fe60000000000 */
[----:B------:R-:W-:Y:S03]  /*6a80*/  ISETP.GT.U32.AND P0, PT, R4, R6, PT ;  /* 0x000000060400720c */ /* 0x000fe60003f04070 */
[----:B------:R-:W1:Y:S10]  /*6a90*/  F2I.FTZ.U32.TRUNC.NTZ R7, R7 ;  /* 0x0000000700077305 */ /* 0x000e74000021f000 */
[----:B------:R-:W-:Y:S02]  /*6aa0*/  @!P0 IMAD.IADD R6, R6, 0x1, -R4 ;  /* 0x0000000106068824 */ /* 0x000fe400078e0a04 */
[----:B------:R-:W-:Y:S01]  /*6ab0*/  @!P0 VIADD R10, R10, 0x1 ;  /* 0x000000010a0a8836 */ /* 0x000fe20000000000 */
[----:B------:R-:W-:Y:S02]  /*6ac0*/  ISETP.NE.AND P0, PT, R66, RZ, PT ;  /* 0x000000ff4200720c */ /* 0x000fe40003f05270 */
[----:B------:R-:W-:Y:S01]  /*6ad0*/  ISETP.GE.U32.AND P2, PT, R6, R4, PT ;  /* 0x000000040600720c */ /* 0x000fe20003f46070 */
[--C-:B-1----:R-:W-:Y:S01]  /*6ae0*/  IMAD.MOV R3, RZ, RZ, -R7.reuse ;  /* 0x000000ffff037224 */ /* 0x102fe200078e0a07 */
[----:B------:R-:W-:Y:S01]  /*6af0*/  LOP3.LUT R4, R11, R66, RZ, 0x3c, !PT ;  /* 0x000000420b047212 */ /* 0x000fe200078e3cff */
[----:B------:R-:W-:Y:S03]  /*6b00*/  IMAD.MOV.U32 R6, RZ, RZ, RZ ;  /* 0x000000ffff067224 */ /* 0x000fe600078e00ff */
[----:B------:R-:W-:Y:S01]  /*6b10*/  ISETP.GE.AND P1, PT, R4, RZ, PT ;  /* 0x000000ff0400720c */ /* 0x000fe20003f26270 */
[----:B------:R-:W-:Y:S04]  /*6b20*/  IMAD R4, R3, R2, RZ ;  /* 0x0000000203047224 */ /* 0x000fe800078e02ff */
[----:B------:R-:W-:Y:S03]  /*6b30*/  IMAD.HI.U32 R7, R7, R4, R6 ;  /* 0x0000000407077227 */ /* 0x000fe600078e0006 */
[----:B------:R-:W-:Y:S05]  /*6b40*/  @P2 IADD3 R10, PT, PT, R10, 0x1, RZ ;  /* 0x000000010a0a2810 */ /* 0x000fea0007ffe0ff */
[----:B------:R-:W-:Y:S01]  /*6b50*/  @!P1 IMAD.MOV R10, RZ, RZ, -R10 ;  /* 0x000000ffff0a9224 */ /* 0x000fe200078e0a0a */
[----:B------:R-:W-:Y:S02]  /*6b60*/  @!P0 LOP3.LUT R10, RZ, R66, RZ, 0x33, !PT ;  /* 0x00000042ff0a8212 */ /* 0x000fe400078e33ff */
[----:B------:R-:W-:Y:S02]  /*6b70*/  ISETP.GE.AND P0, PT, R26, 0x1, PT ;  /* 0x000000011a00780c */ /* 0x000fe40003f06270 */
[----:B------:R-:W-:Y:S02]  /*6b80*/  IABS R3, R10 ;  /* 0x0000000a00037213 */ /* 0x000fe40000000000 */
[----:B------:R-:W-:Y:S03]  /*6b90*/  LOP3.LUT R12, R10, R65, RZ, 0x3c, !PT ;  /* 0x000000410a0c7212 */ /* 0x000fe600078e3cff */
[----:B------:R-:W-:Y:S05]  /*6ba0*/  IMAD.HI.U32 R13, R7, R3, RZ ;  /* 0x00000003070d7227 */ /* 0x000fea00078e00ff */
[----:B------:R-:W-:Y:S05]  /*6bb0*/  IADD3 R4, PT, PT, -R13, RZ, RZ ;  /* 0x000000ff0d047210 */ /* 0x000fea0007ffe1ff */
[C---:B------:R-:W-:Y:S05]  /*6bc0*/  IMAD R3, R2.reuse, R4, R3 ;  /* 0x0000000402037224 */ /* 0x040fea00078e0203 */
[----:B------:R-:W-:Y:S11]  /*6bd0*/  ISETP.GT.U32.AND P4, PT, R2, R3, PT ;  /* 0x000000030200720c */ /* 0x000ff60003f84070 */
[----:B------:R-:W-:Y:S02]  /*6be0*/  @!UPT UIADD3 URZ, UPT, UPT, URZ, URZ, URZ ;  /* 0x000000fffffff290 */ /* 0x000fe4000fffe0ff */
[----:B------:R-:W-:Y:S05]  /*6bf0*/  @!P4 IMAD.IADD R3, R3, 0x1, -R2 ;  /* 0x000000010303c824 */ /* 0x000fea00078e0a02 */
[----:B------:R-:W-:Y:S01]  /*6c00*/  ISETP.GE.U32.AND P2, PT, R3, R2, PT ;  /* 0x000000020300720c */ /* 0x000fe20003f46070 */
[----:B------:R-:W-:Y:S01]  /*6c10*/  @!UPT UIADD3 URZ, UPT, UPT, URZ, URZ, URZ ;  /* 0x000000fffffff290 */ /* 0x000fe2000fffe0ff */
[----:B--2---:R-:W-:Y:S11]  /*6c20*/  @!P0 BRA `(.L_x_103) ;  /* 0x0000000000a48947 */ /* 0x004ff60003800000 */
[----:B------:R-:W-:Y:S01]  /*6c30*/  IMAD.HI.U32 R16, R72, R25, RZ ;  /* 0x0000001948107227 */ /* 0x000fe200078e00ff */
[----:B------:R-:W-:Y:S02]  /*6c40*/  ISETP.NE.AND P0, PT, R24, 0x1, PT ;  /* 0x000000011800780c */ /* 0x000fe40003f05270 */
[----:B------:R-:W-:Y:S01]  /*6c50*/  ISETP.NE.AND P1, PT, R26, 0x1, PT ;  /* 0x000000011a00780c */ /* 0x000fe20003f25270 */
[-C--:B------:R-:W-:Y:S01]  /*6c60*/  IMAD.HI.U32 R14, R73, R56.reuse, RZ ;  /* 0x00000038490e7227 */ /* 0x080fe200078e00ff */
[----:B------:R-:W-:Y:S02]  /*6c70*/  SHF.R.U32.HI R15, RZ, R67, R16 ;  /* 0x00000043ff0f7219 */ /* 0x000fe40000011610 */
[----:B------:R-:W-:Y:S01]  /*6c80*/  ISETP.NE.AND P5, PT, R28, 0x1, PT ;  /* 0x000000011c00780c */ /* 0x000fe20003fa5270 */
[----:B------:R-:W-:Y:S01]  /*6c90*/  IMAD.HI.U32 R34, R29, R25, RZ ;  /* 0x000000191d227227 */ /* 0x000fe200078e00ff */
[----:B------:R-:W-:Y:S02]  /*6ca0*/  SHF.R.U32.HI R14, RZ, R57, R14 ;  /* 0x00000039ff0e7219 */ /* 0x000fe4000001160e */
[----:B------:R-:W-:Y:S01]  /*6cb0*/  SEL R3, R72, R15, !P0 ;  /* 0x0000000f48037207 */ /* 0x000fe20004000000 */
[----:B------:R-:W-:Y:S01]  /*6cc0*/  IMAD.HI.U32 R20, R31, R56, RZ ;  /* 0x000000381f147227 */ /* 0x000fe200078e00ff */
[----:B------:R-:W-:Y:S03]  /*6cd0*/  SEL R7, R73, R14, !P5 ;  /* 0x0000000e49077207 */ /* 0x000fe60006800000 */
[-C--:B---3--:R-:W-:Y:S01]  /*6ce0*/  IMAD.HI.U32 R14, R3, R22.reuse, RZ ;  /* 0x00000016030e7227 */ /* 0x088fe200078e00ff */
[----:B------:R-:W-:Y:S03]  /*6cf0*/  SHF.R.U32.HI R20, RZ, R57, R20 ;  /* 0x00000039ff147219 */ /* 0x000fe60000011614 */
[----:B------:R-:W-:Y:S01]  /*6d00*/  IMAD.HI.U32 R16, R7, R22, RZ ;  /* 0x0000001607107227 */ /* 0x000fe200078e00ff */
[----:B------:R-:W-:Y:S02]  /*6d10*/  @P1 SHF.R.U32.HI R3, RZ, R23, R14 ;  /* 0x00000017ff031219 */ /* 0x000fe4000001160e */
[----:B------:R-:W-:Y:S02]  /*6d20*/  SHF.R.U32.HI R14, RZ, R67, R34 ;  /* 0x00000043ff0e7219 */ /* 0x000fe40000011622 */
[----:B------:R-:W-:Y:S01]  /*6d30*/  @P1 SHF.R.U32.HI R7, RZ, R23, R16 ;  /* 0x00000017ff071219 */ /* 0x000fe20000011610 */
[C---:B------:R-:W-:Y:S01]  /*6d40*/  IMAD R2, R26.reuse, R3, RZ ;  /* 0x000000031a027224 */ /* 0x040fe200078e02ff */
[----:B------:R-:W-:Y:S02]  /*6d50*/  SEL R5, R29, R14, !P0 ;  /* 0x0000000e1d057207 */ /* 0x000fe40004000000 */
[----:B------:R-:W-:Y:S01]  /*6d60*/  SEL R3, R31, R20, !P5 ;  /* 0x000000141f037207 */ /* 0x000fe20006800000 */
[----:B------:R-:W-:Y:S01]  /*6d70*/  IMAD R4, R26, R7, RZ ;  /* 0x000000071a047224 */ /* 0x000fe200078e02ff */
[C---:B------:R-:W-:Y:S01]  /*6d80*/  ISETP.GE.AND P0, PT, R5.reuse, R2, PT ;  /* 0x000000020500720c */ /* 0x040fe20003f06270 */
[----:B------:R-:W-:Y:S03]  /*6d90*/  IMAD.HI.U32 R6, R5, R22, RZ ;  /* 0x0000001605067227 */ /* 0x000fe600078e00ff */
[----:B------:R-:W-:Y:S01]  /*6da0*/  ISETP.GE.OR P0, PT, R3, R4, P0 ;  /* 0x000000040300720c */ /* 0x000fe20000706670 */
[----:B------:R-:W-:Y:S01]  /*6db0*/  IMAD.MOV R4, RZ, RZ, -R3 ;  /* 0x000000ffff047224 */ /* 0x000fe200078e0a03 */
[-C--:B------:R-:W-:Y:S03]  /*6dc0*/  SHF.R.U32.HI R6, RZ, R23.reuse, R6 ;  /* 0x00000017ff067219 */ /* 0x080fe60000011606 */
[----:B------:R-:W-:Y:S01]  /*6dd0*/  IMAD R31, R28, R4, R31 ;  /* 0x000000041c1f7224 */ /* 0x000fe200078e021f */
[----:B------:R-:W-:Y:S05]  /*6de0*/  SEL R9, R5, R6, !P1 ;  /* 0x0000000605097207 */ /* 0x000fea0004800000 */
[----:B------:R-:W-:Y:S02]  /*6df0*/  IMAD.MOV R6, RZ, RZ, -R9 ;  /* 0x000000ffff067224 */ /* 0x000fe400078e0a09 */
[C---:B------:R-:W-:Y:S04]  /*6e00*/  @!P0 IMAD.HI.U32 R2, R3.reuse, R22, RZ ;  /* 0x0000001603028227 */ /* 0x040fe800078e00ff */
[----:B------:R-:W-:Y:S01]  /*6e10*/  IMAD R6, R26, R6, R5 ;  /* 0x000000061a067224 */ /* 0x000fe200078e0205 */
[----:B------:R-:W-:Y:S04]  /*6e20*/  @!P0 SHF.R.U32.HI R2, RZ, R23, R2 ;  /* 0x00000017ff028219 */ /* 0x000fe80000011602 */
[----:B------:R-:W-:Y:S02]  /*6e30*/  @!P0 SEL R0, R3, R2, !P1 ;  /* 0x0000000203008207 */ /* 0x000fe40004800000 */
[----:B------:R-:W-:Y:S02]  /*6e40*/  IADD3 R2, PT, PT, -R5, RZ, RZ ;  /* 0x000000ff05027210 */ /* 0x000fe40007ffe1ff */
[----:B------:R-:W-:Y:S01]  /*6e50*/  @!P0 IADD3 R8, PT, PT, R9, -R0, RZ ;  /* 0x8000000009088210 */ /* 0x000fe20007ffe0ff */
[----:B------:R-:W-:Y:S02]  /*6e60*/  @!P0 IMAD R0, R7, R6, R0 ;  /* 0x0000000607008224 */ /* 0x000fe400078e0200 */
[----:B------:R-:W-:Y:S02]  /*6e70*/  IMAD R29, R24, R2, R29 ;  /* 0x00000002181d7224 */ /* 0x000fe400078e021d */
[----:B------:R-:W-:Y:S02]  /*6e80*/  @!P0 IMAD R5, R8, R26, R3 ;  /* 0x0000001a08058224 */ /* 0x000fe400078e0203 */
[----:B------:R-:W-:Y:S04]  /*6e90*/  @!P0 IMAD.MOV.U32 R3, RZ, RZ, R0 ;  /* 0x000000ffff038224 */ /* 0x000fe800078e0000 */
[----:B------:R-:W-:Y:S02]  /*6ea0*/  IMAD R31, R3, R28, R31 ;  /* 0x0000001c031f7224 */ /* 0x000fe400078e021f */
[----:B------:R-:W-:Y:S07]  /*6eb0*/  IMAD R29, R5, R24, R29 ;  /* 0x00000018051d7224 */ /* 0x000fee00078e021d */
.L_x_103:
[----:B------:R-:W-:Y:S01]  /*6ec0*/  ISETP.NE.AND P0, PT, R27, 0x1, PT ;  /* 0x000000011b00780c */ /* 0x000fe20003f05270 */
[----:B------:R-:W1:Y:S01]  /*6ed0*/  LDC.64 R6, c[0x0][0xc10] ;  /* 0x00030400ff067b82 */ /* 0x000e620000000a00 */
[----:B------:R-:W-:Y:S01]  /*6ee0*/  R2UR UR4, R12 ;  /* 0x000000000c0472ca */ /* 0x000fe200000e0000 */
[----:B------:R-:W-:Y:S01]  /*6ef0*/  @!P4 VIADD R13, R13, 0x1 ;  /* 0x000000010d0dc836 */ /* 0x000fe20000000000 */
[----:B------:R-:W-:Y:S01]  /*6f00*/  ISETP.NE.AND P1, PT, R65, RZ, PT ;  /* 0x000000ff4100720c */ /* 0x000fe20003f25270 */
[----:B------:R-:W-:Y:S01]  /*6f10*/  IMAD.MOV R8, RZ, RZ, -R11 ;  /* 0x000000ffff087224 */ /* 0x000fe200078e0a0b */
[----:B------:R-:W-:Y:S03]  /*6f20*/  R2UR UR42, R19 ;  /* 0x00000000132a72ca */ /* 0x000fe600000e0000 */
[----:B------:R-:W2:Y:S01]  /*6f30*/  LDC.64 R4, c[0x0][0xc18] ;  /* 0x00030600ff047b82 */ /* 0x000ea20000000a00 */
[----:B------:R-:W-:Y:S01]  /*6f40*/  R2UR UR43, R11 ;  /* 0x000000000b2b72ca */ /* 0x000fe200000e0000 */
[----:B------:R-:W-:Y:S01]  /*6f50*/  @P2 VIADD R13, R13, 0x1 ;  /* 0x000000010d0d2836 */ /* 0x000fe20000000000 */
[----:B------:R-:W-:Y:S01]  /*6f60*/  R2UR UR44, R10 ;  /* 0x000000000a2c72ca */ /* 0x000fe200000e0000 */
[----:B------:R-:W-:Y:S01]  /*6f70*/  IMAD R18, R79, R8, R18 ;  /* 0x000000084f127224 */ /* 0x000fe200078e0212 */
[----:B------:R-:W-:Y:S03]  /*6f80*/  R2UR UR7, R66 ;  /* 0x00000000420772ca */ /* 0x000fe600000e0000 */
[----:B------:R-:W4:Y:S01]  /*6f90*/  @!P0 LDC R0, c[0x0][0xc20] ;  /* 0x00030800ff008b82 */ /* 0x000f220000000800 */
[----:B------:R-:W-:Y:S01]  /*6fa0*/  R2UR UR45, R13 ;  /* 0x000000000d2d72ca */ /* 0x000fe200000e0000 */
[----:B------:R-:W-:Y:S01]  /*6fb0*/  UISETP.GE.AND UP1, UPT, UR4, URZ, UPT ;  /* 0x000000ff0400728c */ /* 0x000fe2000bf26270 */
[C---:B------:R-:W-:Y:S05]  /*6fc0*/  R2UR UR4, R65.reuse ;  /* 0x00000000410472ca */ /* 0x040fea00000e0000 */
[----:B------:R-:W3:Y:S01]  /*6fd0*/  @!P0 LDC R2, c[0x0][0xc0c] ;  /* 0x00030300ff028b82 */ /* 0x000ee20000000800 */
[----:B------:R-:W-:Y:S01]  /*6fe0*/  R2UR UR52, R18 ;  /* 0x00000000123472ca */ /* 0x000fe200000e0000 */
[----:B------:R-:W-:Y:S01]  /*6ff0*/  VOTEU.ALL UP0, P1 ;  /* 0x0000000000ff7886 */ /* 0x000fe20000800000 */
[----:B------:R-:W-:Y:S01]  /*7000*/  R2UR UR5, R65 ;  /* 0x00000000410572ca */ /* 0x000fe200000e0000 */
[----:B------:R-:W-:Y:S01]  /*7010*/  IMAD.MOV R8, RZ, RZ, -R10 ;  /* 0x000000ffff087224 */ /* 0x000fe200078e0a0a */
[----:B------:R-:W-:Y:S04]  /*7020*/  USHF.L.U32 UR42, UR42, 0x6, URZ ;  /* 0x000000062a2a7899 */ /* 0x000fe800080006ff */
[----:B------:R-:W-:Y:S01]  /*7030*/  R2UR UR6, R8 ;  /* 0x00000000080672ca */ /* 0x000fe200000e0000 */
[----:B------:R-:W-:Y:S02]  /*7040*/  @!UP1 UIADD3 UR45, UPT, UPT, -UR45, URZ, URZ ;  /* 0x000000ff2d2d9290 */ /* 0x000fe4000fffe1ff */
[----:B------:R-:W-:Y:S01]  /*7050*/  @!UP0 ULOP3.LUT UR45, URZ, UR4, URZ, 0x33, !UPT ;  /* 0x00000004ff2d8292 */ /* 0x000fe2000f8e33ff */
[----:B--2---:R-:W-:Y:S01]  /*7060*/  @!P0 ISETP.NE.AND P1, PT, R4, 0x1, PT ;  /* 0x000000010400880c */ /* 0x004fe20003f25270 */
[----:B-1----:R-:W-:Y:S01]  /*7070*/  @!P0 IMAD.HI.U32 R6, R31, R6, RZ ;  /* 0x000000061f068227 */ /* 0x002fe200078e00ff */
[----:B------:R-:W-:Y:S02]  /*7080*/  ULOP3.LUT UP0, URZ, UR57, 0x1b0, URZ, 0xc0, !UPT ;  /* 0x000001b039ff7892 */ /* 0x000fe4000f80c0ff */
[----:B------:R-:W-:Y:S01]  /*7090*/  USHF.L.U32 UR52, UR52, 0x6, URZ ;  /* 0x0000000634347899 */ /* 0x000fe200080006ff */
[----:B------:R-:W-:Y:S01]  /*70a0*/  @!P0 IMAD.HI.U32 R3, R29, R5, RZ ;  /* 0x000000051d038227 */ /* 0x000fe200078e00ff */
[----:B------:R-:W-:Y:S03]  /*70b0*/  @!P0 SHF.R.U32.HI R6, RZ, R7, R6 ;  /* 0x00000007ff068219 */ /* 0x000fe60000011606 */
[----:B------:R-:W-:Y:S01]  /*70c0*/  UIMAD UR43, UR7, UR6, UR43 ;  /* 0x00000006072b72a4 */ /* 0x000fe2000f8e022b */
[----:B------:R-:W-:Y:S01]  /*70d0*/  IMAD R8, RZ, RZ, -UR45 ;  /* 0x8000002dff087e24 */ /* 0x000fe2000f8e02ff */
[----:B----4-:R-:W-:Y:S02]  /*70e0*/  @!P0 SHF.R.U32.HI R0, RZ, R0, R3 ;  /* 0x00000000ff008219 */ /* 0x010fe40000011603 */
[----:B---3--:R-:W-:Y:S02]  /*70f0*/  @!P0 ISETP.NE.AND P2, PT, R2, 0x1, PT ;  /* 0x000000010200880c */ /* 0x008fe40003f45270 */
[----:B------:R-:W-:Y:S02]  /*7100*/  R2UR UR4, R8 ;  /* 0x00000000080472ca */ /* 0x000fe400000e0000 */
[----:B------:R-:W-:Y:S02]  /*7110*/  @P3 SHF.R.U32.HI R8, RZ, 0x10, R61 ;  /* 0x00000010ff083819 */ /* 0x000fe4000001163d */
[----:B------:R-:W-:Y:S02]  /*7120*/  @!P0 SEL R6, R31, R6, !P2 ;  /* 0x000000061f068207 */ /* 0x000fe40005000000 */
[----:B------:R-:W-:Y:S02]  /*7130*/  @!P0 SEL R3, R29, R0, !P1 ;  /* 0x000000001d038207 */ /* 0x000fe40004800000 */
[----:B------:R-:W-:Y:S03]  /*7140*/  @P3 R2UR UR53, R8 ;  /* 0x00000000083532ca */ /* 0x000fe600000e0000 */
[----:B------:R-:W-:Y:S02]  /*7150*/  @!P0 IMAD.IADD R0, R3, 0x1, -R6 ;  /* 0x0000000103008824 */ /* 0x000fe400078e0a06 */
[----:B------:R-:W-:Y:S01]  /*7160*/  @!P0 IMAD.IADD R3, R6, 0x1, -R3 ;  /* 0x0000000106038824 */ /* 0x000fe200078e0a03 */
[----:B------:R-:W-:Y:S01]  /*7170*/  UIMAD UR44, UR5, UR4, UR44 ;  /* 0x00000004052c72a4 */ /* 0x000fe2000f8e022c */
[----:B------:R-:W-:Y:S02]  /*7180*/  @!P0 IMAD R31, R0, R2, R31 ;  /* 0x00000002001f8224 */ /* 0x000fe400078e021f */
[----:B------:R-:W-:Y:S01]  /*7190*/  @!P0 IMAD R29, R3, R4, R29 ;  /* 0x00000004031d8224 */ /* 0x000fe200078e021d */
[----:B------:R-:W-:Y:S08]  /*71a0*/  BRA.U !UP0, `(.L_x_104) ;  /* 0x00000001087c7547 */ /* 0x000ff0000b800000 */
[----:B------:R-:W1:Y:S01]  /*71b0*/  LDCU.64 UR8, c[0x4][0x80] ;  /* 0x01001000ff0877ac */ /* 0x000e620008000a00 */
[----:B------:R-:W-:Y:S01]  /*71c0*/  MOV R2, 0x0 ;  /* 0x0000000000027802 */ /* 0x000fe20000000f00 */
[----:B------:R-:W-:Y:S02]  /*71d0*/  HFMA2 R12, -RZ, RZ, 0, 5.9604644775390625e-08 ;  /* 0x00000001ff0c7431 */ /* 0x000fe400000001ff */
[----:B------:R-:W-:Y:S01]  /*71e0*/  IMAD.MOV.U32 R8, RZ, RZ, 0x70 ;  /* 0x00000070ff087424 */ /* 0x000fe200078e00ff */
[----:B------:R2:W3:Y:S01]  /*71f0*/  LDC.64 R14, c[0x4][R2] ;  /* 0x01000000020e7b82 */ /* 0x0004e20000000a00 */
[----:B------:R-:W4:Y:S01]  /*7200*/  LDCU.64 UR6, c[0x4][0x88] ;  /* 0x01001100ff0677ac */ /* 0x000f220008000a00 */
[----:B------:R-:W-:Y:S01]  /*7210*/  IMAD.MOV.U32 R13, RZ, RZ, RZ ;  /* 0x000000ffff0d7224 */ /* 0x000fe200078e00ff */
[----:B------:R-:W2:Y:S01]  /*7220*/  LDCU.64 UR4, c[0x4][0x8] ;  /* 0x01000100ff0477ac */ /* 0x000ea20008000a00 */
[----:B-1----:R-:W-:Y:S01]  /*7230*/  MOV R5, UR9 ;  /* 0x0000000900057c02 */ /* 0x002fe20008000f00 */
[----:B------:R-:W-:Y:S01]  /*7240*/  IMAD.U32 R4, RZ, RZ, UR8 ;  /* 0x00000008ff047e24 */ /* 0x000fe2000f8e00ff */
[----:B----4-:R-:W-:Y:S01]  /*7250*/  MOV R7, UR7 ;  /* 0x0000000700077c02 */ /* 0x010fe20008000f00 */
[----:B------:R-:W-:Y:S01]  /*7260*/  IMAD.U32 R6, RZ, RZ, UR6 ;  /* 0x00000006ff067e24 */ /* 0x000fe2000f8e00ff */
[----:B--2---:R-:W-:Y:S01]  /*7270*/  MOV R11, UR5 ;  /* 0x00000005000b7c02 */ /* 0x004fe20008000f00 */
[----:B------:R-:W-:Y:S02]  /*7280*/  IMAD.U32 R10, RZ, RZ, UR4 ;  /* 0x00000004ff0a7e24 */ /* 0x000fe4000f8e00ff */
[----:B------:R-:W-:Y:S07]  /*7290*/  LEPC R20, `(.L_x_105) ;  /* 0x000000001014794e */ /* 0x000fee0000000000 */
[----:B---3-5:R-:W-:Y:S05]  /*72a0*/  CALL.ABS.NOINC R14 ;  /* 0x000000000e007343 */ /* 0x028fea0003c00000 */
.L_x_105:
[----:B------:R-:W1:Y:S01]  /*72b0*/  LDCU.64 UR8, c[0x4][0x80] ;  /* 0x01001000ff0877ac */ /* 0x000e620008000a00 */
[----:B------:R-:W2:Y:S01]  /*72c0*/  LDC.64 R2, c[0x4][R2] ;  /* 0x0100000002027b82 */ /* 0x000ea20000000a00 */
[----:B------:R-:W-:Y:S02]  /*72d0*/  HFMA2 R12, -RZ, RZ, 0, 5.9604644775390625e-08 ;  /* 0x00000001ff0c7431 */ /* 0x000fe400000001ff */
[----:B------:R-:W-:Y:S02]  /*72e0*/  IMAD.MOV.U32 R8, RZ, RZ, 0x70 ;  /* 0x00000070ff087424 */ /* 0x000fe400078e00ff */
[----:B------:R-:W-:Y:S01]  /*72f0*/  IMAD.MOV.U32 R13, RZ, RZ, RZ ;  /* 0x000000ffff0d7224 */ /* 0x000fe200078e00ff */
[----:B------:R-:W3:Y:S01]  /*7300*/  LDCU.64 UR6, c[0x4][0x88] ;  /* 0x01001100ff0677ac */ /* 0x000ee20008000a00 */
[----:B------:R-:W4:Y:S01]  /*7310*/  LDCU.64 UR4, c[0x4][0x8] ;  /* 0x01000100ff0477ac */ /* 0x000f220008000a00 */
[----:B-1----:R-:W-:Y:S02]  /*7320*/  MOV R4, UR8 ;  /* 0x0000000800047c02 */ /* 0x002fe40008000f00 */
[----:B------:R-:W-:Y:S02]  /*7330*/  MOV R5, UR9 ;  /* 0x0000000900057c02 */ /* 0x000fe40008000f00 */
[----:B---3--:R-:W-:Y:S01]  /*7340*/  MOV R7, UR7 ;  /* 0x0000000700077c02 */ /* 0x008fe20008000f00 */
[----:B------:R-:W-:Y:S01]  /*7350*/  IMAD.U32 R6, RZ, RZ, UR6 ;  /* 0x00000006ff067e24 */ /* 0x000fe2000f8e00ff */
[----:B----4-:R-:W-:Y:S01]  /*7360*/  MOV R11, UR5 ;  /* 0x00000005000b7c02 */ /* 0x010fe20008000f00 */
[----:B------:R-:W-:Y:S02]  /*7370*/  IMAD.U32 R10, RZ, RZ, UR4 ;  /* 0x00000004ff0a7e24 */ /* 0x000fe4000f8e00ff */
[----:B------:R-:W-:Y:S07]  /*7380*/  LEPC R20, `(.L_x_104) ;  /* 0x000000001014794e */ /* 0x000fee0000000000 */
[----:B--2---:R-:W-:Y:S05]  /*7390*/  CALL.ABS.NOINC R2 ;  /* 0x0000000002007343 */ /* 0x004fea0003c00000 */
.L_x_104:
[----:B------:R-:W-:Y:S01]  /*73a0*/  ISETP.NE.U32.AND P3, PT, R54, RZ, PT ;  /* 0x000000ff3600720c */ /* 0x000fe20003f65070 */
[----:B------:R-:W-:Y:S01]  /*73b0*/  UISETP.NE.AND UP2, UPT, UR50, URZ, UPT ;  /* 0x000000ff3200728c */ /* 0x000fe2000bf45270 */
[----:B------:R-:W-:Y:S01]  /*73c0*/  ISETP.NE.U32.AND P2, PT, RZ, UR36, PT ;  /* 0x00000024ff007c0c */ /* 0x000fe2000bf45070 */
[----:B------:R-:W-:Y:S01]  /*73d0*/  UISETP.NE.U32.AND UP1, UPT, UR38, URZ, UPT ;  /* 0x000000ff2600728c */ /* 0x000fe2000bf25070 */
[----:B------:R-:W-:Y:S01]  /*73e0*/  ISETP.NE.AND.EX P3, PT, R55, RZ, PT, P3 ;  /* 0x000000ff3700720c */ /* 0x000fe20003f65330 */
[----:B------:R-:W-:Y:S01]  /*73f0*/  UPLOP3.LUT UP0, UPT, UPT, UPT, UPT, 0x40, 0x4 ;  /* 0x000000000004789c */ /* 0x000fe20003f0e870 */
[----:B------:R-:W-:Y:S01]  /*7400*/  ISETP.NE.AND.EX P2, PT, RZ, UR37, PT, P2 ;  /* 0x00000025ff007c0c */ /* 0x000fe2000bf45320 */
[----:B------:R-:W-:Y:S01]  /*7410*/  UISETP.NE.AND.EX UP1, UPT, UR39, URZ, UPT, UP1 ;  /* 0x000000ff2700728c */ /* 0x000fe2000bf25310 */
[----:B------:R-:W-:Y:S04]  /*7420*/  PLOP3.LUT P4, PT, PT, PT, UP2, 0x80, 0x8 ;  /* 0x000000000008781c */ /* 0x000fe80003f8f028 */
[----:B------:R-:W-:Y:S01]  /*7430*/  P2R R83, PR, RZ, 0x10 ;  /* 0x00000010ff537803 */ /* 0x000fe20000000000 */
[----:B------:R-:W-:Y:S06]  /*7440*/  @UP2 UPLOP3.LUT UP0, UPT, UPT, UPT, UP1, 0x80, 0x8 ;  /* 0x000000000008289c */ /* 0x000fec0003f0f010 */
[----:B------:R-:W-:Y:S01]  /*7450*/  PLOP3.LUT P0, PT, PT, PT, UP0, 0x80, 0x8 ;  /* 0x000000000008781c */ /* 0x000fe20003f0f008 */
[----:B------:R-:W-:Y:S01]  /*7460*/  @!UPT UIADD3 URZ, UPT, UPT, URZ, URZ, URZ ;  /* 0x000000fffffff290 */ /* 0x000fe2000fffe0ff */
[----:B------:R-:W-:Y:S11]  /*7470*/  BRA.U !UP1, `(.L_x_106) ;  /* 0x0000000109387547 */ /* 0x000ff6000b800000 */
[----:B------:R-:W-:Y:S01]  /*7480*/  UISETP.NE.U32.AND UP0, UPT, UR36, URZ, UPT ;  /* 0x000000ff2400728c */ /* 0x000fe2000bf05070 */
[----:B------:R-:W-:Y:S02]  /*7490*/  HFMA2 R0, -RZ, RZ, 0, 5.9604644775390625e-08 ;  /* 0x00000001ff007431 */ /* 0x000fe400000001ff */
[----:B------:R-:W-:Y:S01]  /*74a0*/  IMAD.MOV.U32 R59, RZ, RZ, 0x1 ;  /* 0x00000001ff3b7424 */ /* 0x000fe200078e00ff */
[----:B------:R-:W-:Y:S06]  /*74b0*/  UISETP.NE.AND.EX UP0, UPT, UR37, URZ, UPT, UP0 ;  /* 0x000000ff2500728c */ /* 0x000fec000bf05300 */
[----:B------:R-:W-:Y:S05]  /*74c0*/  PLOP3.LUT P1, PT, PT, PT, UP0, 0x80, 0x8 ;  /* 0x000000000008781c */ /* 0x000fea0003f2f008 */
[----:B------:R-:W1:Y:S01]  /*74d0*/  @UP0 LDCU.64 UR6, c[0x0][0x988] ;  /* 0x00013100ff0607ac */ /* 0x000e620008000a00 */
[----:B------:R-:W-:Y:S07]  /*74e0*/  @UP0 UIMAD UR4, UR47, UR38, URZ ;  /* 0x000000262f0402a4 */ /* 0x000fee000f8e02ff */
[----:B------:R-:W-:Y:S01]  /*74f0*/  @!P1 PRMT R59, R0, 0x7610, R59 ;  /* 0x00007610003b9816 */ /* 0x000fe2000000003b */
[----:B-1----:R-:W-:Y:S03]  /*7500*/  @UP0 UIMAD.WIDE UR6, UR4, 0x4, UR6 ;  /* 0x00000004040608a5 */ /* 0x002fe6000f8e0206 */
[----:B------:R-:W1:Y:S03]  /*7510*/  @!UP0 LDCU UR4, c[0x0][0x980] ;  /* 0x00013000ff0487ac */ /* 0x000e660008000800 */
[----:B------:R-:W-:Y:S01]  /*7520*/  IMAD.U32 R2, RZ, RZ, UR6 ;  /* 0x00000006ff027e24 */ /* 0x000fe2000f8e00ff */
[----:B------:R-:W-:Y:S05]  /*7530*/  MOV R3, UR7 ;  /* 0x0000000700037c02 */ /* 0x000fea0008000f00 */
[----:B-----5:R2:W5:Y:S02]  /*7540*/  @P1 LDG.E R35, desc[UR48][R2.64] ;  /* 0x0000003002231981 */ /* 0x020564000c1e1900 */
[----:B-12---:R-:W-:Y:S02]  /*7550*/  @!P1 IMAD.U32 R35, RZ, RZ, UR4 ;  /* 0x00000004ff239e24 */ /* 0x006fe4000f8e00ff */
.L_x_106:
[----:B------:R-:W-:Y:S05]  /*7560*/  @!P3 BRA `(.L_x_107) ;  /* 0x000000000020b947 */ /* 0x000fea0003800000 */
[----:B------:R-:W-:Y:S04]  /*7570*/  ISETP.NE.U32.AND P1, PT, R52, RZ, PT ;  /* 0x000000ff3400720c */ /* 0x000fe80003f25070 */
[----:B------:R-:W-:Y:S11]  /*7580*/  ISETP.NE.AND.EX P1, PT, R53, RZ, PT, P1 ;  /* 0x000000ff3500720c */ /* 0x000ff60003f25310 */
[----:B------:R-:W-:Y:S02]  /*7590*/  @!UPT UIADD3 URZ, UPT, UPT, URZ, URZ, URZ ;  /* 0x000000fffffff290 */ /* 0x000fe4000fffe0ff */
[----:B------:R-:W1:Y:S01]  /*75a0*/  @P1 LDC.64 R2, c[0x0][0x9a8] ;  /* 0x00026a00ff021b82 */ /* 0x000e620000000a00 */
[----:B------:R-:W-:Y:S04]  /*75b0*/  @P1 IMAD R0, R54, UR47, RZ ;  /* 0x0000002f36001c24 */ /* 0x000fe8000f8e02ff */
[----:B-1----:R-:W-:Y:S05]  /*75c0*/  @P1 IMAD.WIDE R2, R0, 0x4, R2 ;  /* 0x0000000400021825 */ /* 0x002fea00078e0202 */
[----:B-----5:R1:W5:Y:S02]  /*75d0*/  @P1 LDG.E R33, desc[UR48][R2.64] ;  /* 0x0000003002211981 */ /* 0x020364000c1e1900 */
[----:B-1----:R-:W2:Y:S02]  /*75e0*/  @!P1 LDC R33, c[0x0][0x9a0] ;  /* 0x00026800ff219b82 */ /* 0x002ea40000000800 */
.L_x_107:
[----:B-----5:R-:W-:Y:S01]  /*75f0*/  FSETP.NEU.AND P1, PT, R35, RZ, PT ;  /* 0x000000ff2300720b */ /* 0x020fe20003f2d000 */
[----:B------:R-:W-:Y:S01]  /*7600*/  ULOP3.LUT UR4, UR56, 0x1, URZ, 0x3c, !UPT ;  /* 0x0000000138047892 */ /* 0x000fe2000f8e3cff */
[----:B------:R-:W-:Y:S01]  /*7610*/  SEL R2, RZ, 0xffffffff, P2 ;  /* 0xffffffffff027807 */ /* 0x000fe20001000000 */
[----:B------:R-:W-:Y:S01]  /*7620*/  IMAD.U32 R4, RZ, RZ, UR58 ;  /* 0x0000003aff047e24 */ /* 0x000fe2000f8e00ff */
[----:B------:R-:W-:Y:S01]  /*7630*/  @P4 LOP3.LUT P2, RZ, R59, 0xff, RZ, 0xc0, !PT ;  /* 0x000000ff3bff4812 */ /* 0x000fe2000784c0ff */
[----:B------:R-:W-:Y:S01]  /*7640*/  BSSY B1, `(.L_x_108) ;  /* 0x0000033000017945 */ /* 0x000fe20003800000 */
[----:B------:R-:W-:Y:S01]  /*7650*/  @P4 SEL R7, RZ, 0xffffffff, P1 ;  /* 0xffffffffff074807 */ /* 0x000fe20000800000 */
[----:B------:R-:W-:Y:S01]  /*7660*/  IMAD.U32 R39, RZ, RZ, UR4 ;  /* 0x00000004ff277e24 */ /* 0x000fe2000f8e00ff */
[----:B------:R-:W-:Y:S01]  /*7670*/  LEA R0, R4, UR51, 0x3 ;  /* 0x0000003304007c11 */ /* 0x000fe2000f8e18ff */
[----:B------:R-:W-:Y:S01]  /*7680*/  IMAD.MOV.U32 R86, RZ, RZ, 0x1 ;  /* 0x00000001ff567424 */ /* 0x000fe200078e00ff */
[----:B------:R-:W-:Y:S01]  /*7690*/  @P0 SEL R7, R2, R7, !P2 ;  /* 0x0000000702070207 */ /* 0x000fe20005000000 */
[----:B------:R-:W-:Y:S01]  /*76a0*/  IMAD.IADD R34, R32, 0x1, R17 ;  /* 0x0000000120227824 */ /* 0x000fe200078e0211 */
[----:B------:R-:W-:Y:S01]  /*76b0*/  LEA R84, R30, UR51, 0x3 ;  /* 0x000000331e547c11 */ /* 0x000fe2000f8e18ff */
[----:B------:R-:W-:Y:S01]  /*76c0*/  IMAD.U32 R85, RZ, RZ, UR58 ;  /* 0x0000003aff557e24 */ /* 0x000fe2000f8e00ff */
[----:B------:R-:W-:Y:S02]  /*76d0*/  @P4 LOP3.LUT R82, R7, 0x1, RZ, 0xc0, !PT ;  /* 0x0000000107524812 */ /* 0x000fe400078ec0ff */
[----:B------:R-:W-:Y:S02]  /*76e0*/  CS2R R50, SRZ ;  /* 0x0000000000327805 */ /* 0x000fe4000001ff00 */
[----:B------:R-:W-:Y:S02]  /*76f0*/  SHF.L.U32 R3, R75, 0x1f, RZ ;  /* 0x0000001f4b037819 */ /* 0x000fe400000006ff */
[----:B------:R-:W-:Y:S02]  /*7700*/  CS2R R48, SRZ ;  /* 0x0000000000307805 */ /* 0x000fe4000001ff00 */
[----:B------:R-:W-:Y:S02]  /*7710*/  ISETP.NE.U32.OR P5, PT, R82, 0x1, !P4 ;  /* 0x000000015200780c */ /* 0x000fe400067a5470 */
[----:B------:R-:W-:Y:S02]  /*7720*/  CS2R R42, SRZ ;  /* 0x00000000002a7805 */ /* 0x000fe4000001ff00 */
[----:B------:R-:W-:Y:S02]  /*7730*/  PLOP3.LUT P0, PT, PT, PT, UP1, 0x80, 0x8 ;  /* 0x000000000008781c */ /* 0x000fe40003f0f018 */
[----:B------:R-:W-:Y:S02]  /*7740*/  CS2R R40, SRZ ;  /* 0x0000000000287805 */ /* 0x000fe4000001ff00 */
[----:B------:R-:W-:Y:S02]  /*7750*/  LOP3.LUT P2, R81, R59, 0xff, RZ, 0xc0, !PT ;  /* 0x000000ff3b517812 */ /* 0x000fe4000784c0ff */
[----:B------:R-:W-:Y:S03]  /*7760*/  SEL R87, RZ, 0xffffffff, P1 ;  /* 0xffffffffff577807 */ /* 0x000fe60000800000 */
[----:B------:R-:W-:Y:S04]  /*7770*/  @P5 SHF.L.U32 R5, R39, 0x1f, RZ ;  /* 0x0000001f27055819 */ /* 0x000fe800000006ff */
[----:B------:R-:W-:Y:S01]  /*7780*/  @P0 SEL R87, R2, R87, !P2 ;  /* 0x0000005702570207 */ /* 0x000fe20005000000 */
[----:B------:R-:W1:Y:S03]  /*7790*/  @P5 SYNCS.PHASECHK.TRANS64.TRYWAIT P4, [R0+URZ+0x1a0], R5 ;  /* 0x0001a005000055a7 */ /* 0x000e6600080811ff */
[----:B------:R-:W-:Y:S01]  /*77a0*/  LOP3.LUT R87, R87, 0x1, RZ, 0xc0, !PT ;  /* 0x0000000157577812 */ /* 0x000fe200078ec0ff */
[----:B------:R3:W4:Y:S01]  /*77b0*/  SYNCS.PHASECHK.TRANS64.TRYWAIT P3, [R84+URZ+0x1f0], R3 ;  /* 0x0001f003540075a7 */ /* 0x00072200080611ff */
[----:B-1----:R-:W-:Y:S01]  /*77c0*/  @P5 SEL R86, RZ, 0x1, !P4 ;  /* 0x00000001ff565807 */ /* 0x002fe20006000000 */
[----:B---3--:R-:W-:Y:S06]  /*77d0*/  @!P5 BRA `(.L_x_109) ;  /* 0x000000000064d947 */ /* 0x008fec0003800000 */
[----:B------:R-:W-:Y:S01]  /*77e0*/  ISETP.NE.AND P1, PT, R86, RZ, PT ;  /* 0x000000ff5600720c */ /* 0x000fe20003f25270 */
[----:B------:R-:W-:Y:S01]  /*77f0*/  BSSY B0, `(.L_x_110) ;  /* 0x0000007000007945 */ /* 0x000fe20003800000 */
[----:B------:R-:W-:Y:S01]  /*7800*/  ISETP.NE.U32.AND P0, PT, R87, 0x1, PT ;  /* 0x000000015700780c */ /* 0x000fe20003f05070 */
[----:B------:R-:W-:Y:S10]  /*7810*/  IMAD.U32 R5, RZ, RZ, UR58 ;  /* 0x0000003aff057e24 */ /* 0x000ff4000f8e00ff */
[----:B------:R-:W-:Y:S05]  /*7820*/  @P1 BRA `(.L_x_111) ;  /* 0x00000000000c1947 */ /* 0x000fea0003800000 */
[----:B------:R-:W-:Y:S04]  /*7830*/  SHF.L.U32 R7, R39, 0x1f, RZ ;  /* 0x0000001f27077819 */ /* 0x000fe800000006ff */
[----:B------:R-:W1:Y:S02]  /*7840*/  SYNCS.PHASECHK.TRANS64.TRYWAIT P1, [R0+URZ+0x1a0], R7 ;  /* 0x0001a007000075a7 */ /* 0x000e6400080211ff */
[----:B-1----:R-:W-:Y:S05]  /*7850*/  @!P1 BRA `(.L_x_112) ;  /* 0x00000024003c9947 */ /* 0x002fea0003800000 */
.L_x_111:
[----:B------:R-:W-:Y:S05]  /*7860*/  BSYNC B0 ;  /* 0x0000000000007941 */ /* 0x000fea0003800000 */
.L_x_110:
[----:B-1----:R-:W-:Y:S01]  /*7870*/  @P0 IMAD R0, R5, 0x800, R76 ;  /* 0x0000080005000824 */ /* 0x002fe200078e024c */
[----:B------:R-:W-:Y:S02]  /*7880*/  CS2R R42, SRZ ;  /* 0x00000000002a7805 */ /* 0x000fe4000001ff00 */
[----:B------:R-:W-:Y:S02]  /*7890*/  CS2R R40, SRZ ;  /* 0x0000000000287805 */ /* 0x000fe4000001ff00 */
[----:B------:R-:W-:Y:S02]  /*78a0*/  CS2R R50, SRZ ;  /* 0x0000000000327805 */ /* 0x000fe4000001ff00 */
[----:B------:R-:W-:Y:S02]  /*78b0*/  CS2R R48, SRZ ;  /* 0x0000000000307805 */ /* 0x000fe4000001ff00 */
[----:B------:R-:W-:Y:S01]  /*78c0*/  @P0 LEA R5, R0, UR51, 0x1 ;  /* 0x0000003300050c11 */ /* 0x000fe2000f8e08ff */
[----:B------:R-:W-:Y:S05]  /*78d0*/  @P0 WARPSYNC.ALL ;  /* 0x0000000000000948 */ /* 0x000fea0003800000 */
[----:B------:R1:W3:Y:S01]  /*78e0*/  @P0 LDSM.16.M88.4 R40, [R5+0x400] ;  /* 0x000400000528083b */ /* 0x0002e20000000200 */
[----:B------:R-:W-:Y:S01]  /*78f0*/  UIADD3 UR5, UPT, UPT, UR58, 0x1, URZ ;  /* 0x000000013a057890 */ /* 0x000fe2000fffe0ff */
[----:B------:R-:W-:Y:S03]  /*7900*/  @P0 IMAD R0, R80, 0x2, R5 ;  /* 0x0000000250000824 */ /* 0x000fe600078e0205 */
[----:B------:R-:W-:Y:S02]  /*7910*/  UISETP.NE.AND UP0, UPT, UR5, 0x3, UPT ;  /* 0x000000030500788c */ /* 0x000fe4000bf05270 */
[----:B------:R1:W1:Y:S02]  /*7920*/  @P0 LDSM.16.M88.4 R48, [R0+0x400] ;  /* 0x000400000030083b */ /* 0x0002640000000200 */
[----:B------:R-:W-:Y:S02]  /*7930*/  USEL UR4, URZ, 0x1, UP0 ;  /* 0x00000001ff047887 */ /* 0x000fe40008000000 */
[----:B------:R-:W-:Y:S04]  /*7940*/  USEL UR5, UR5, URZ, UP0 ;  /* 0x000000ff05057287 */ /* 0x000fe80008000000 */
[----:B------:R-:W-:Y:S02]  /*7950*/  LOP3.LUT R39, R39, UR4, RZ, 0x3c, !PT ;  /* 0x0000000427277c12 */ /* 0x000fe4000f8e3cff */
[----:B------:R-:W-:Y:S02]  /*7960*/  IMAD.U32 R85, RZ, RZ, UR5 ;  /* 0x00000005ff557e24 */ /* 0x000fe4000f8e00ff */
.L_x_109:
[----:B------:R-:W-:Y:S05]  /*7970*/  BSYNC B1 ;  /* 0x0000000000017941 */ /* 0x000fea0003800000 */
.L_x_108:
[----:B-1----:R-:W-:Y:S04]  /*7980*/  SHF.R.U32.HI R5, RZ, 0x15, R34 ;  /* 0x00000015ff057819 */ /* 0x002fe80000011622 */
[----:B------:R-:W-:Y:S01]  /*7990*/  LOP3.LUT P0, RZ, R5, 0x3, R78, 0x48, !PT ;  /* 0x0000000305ff7812 */ /* 0x000fe2000780484e */
[----:B------:R-:W-:Y:S01]  /*79a0*/  @!UPT UIADD3 URZ, UPT, UPT, URZ, URZ, URZ ;  /* 0x000000fffffff290 */ /* 0x000fe2000fffe0ff */
[----:B----4-:R-:W-:Y:S11]  /*79b0*/  @P3 BRA `(.L_x_113) ;  /* 0x0000000000083947 */ /* 0x010ff60003800000 */
[----:B------:R-:W1:Y:S02]  /*79c0*/  SYNCS.PHASECHK.TRANS64.TRYWAIT P1, [R84+URZ+0x1f0], R3 ;  /* 0x0001f003540075a7 */ /* 0x000e6400080211ff */
[----:B-1----:R-:W-:Y:S05]  /*79d0*/  @!P1 BRA `(.L_x_114) ;  /* 0x0000002000f09947 */ /* 0x002fea0003800000 */
.L_x_113:
[----:B------:R-:W-:Y:S05]  /*79e0*/  @!P0 BRA `(.L_x_115) ;  /* 0x0000000000408947 */ /* 0x000fea0003800000 */
[----:B------:R-:W4:Y:S01]  /*79f0*/  LDCU.64 UR8, c[0x4][0x70] ;  /* 0x01000e00ff0877ac */ /* 0x000f220008000a00 */
[----:B-1----:R-:W-:Y:S01]  /*7a00*/  MOV R3, 0x0 ;  /* 0x0000000000037802 */ /* 0x002fe20000000f00 */
[----:B------:R-:W-:Y:S02]  /*7a10*/  HFMA2 R12, -RZ, RZ, 0, 5.9604644775390625e-08 ;  /* 0x00000001ff0c7431 */ /* 0x000fe400000001ff */
[----:B------:R-:W-:Y:S02]  /*7a20*/  IMAD.MOV.U32 R8, RZ, RZ, 0x192 ;  /* 0x00000192ff087424 */ /* 0x000fe400078e00ff */
[----:B------:R-:W-:Y:S01]  /*7a30*/  IMAD.MOV.U32 R13, RZ, RZ, RZ ;  /* 0x000000ffff0d7224 */ /* 0x000fe200078e00ff */
[----:B------:R-:W1:Y:S01]  /*7a40*/  LDCU.64 UR6, c[0x4][0x78] ;  /* 0x01000f00ff0677ac */ /* 0x000e620008000a00 */
[----:B------:R-:W2:Y:S01]  /*7a50*/  LDC.64 R2, c[0x4][R3] ;  /* 0x0100000003027b82 */ /* 0x000ea20000000a00 */
[----:B------:R-:W5:Y:S01]  /*7a60*/  LDCU.64 UR4, c[0x4][0x10] ;  /* 0x01000200ff0477ac */ /* 0x000f620008000a00 */
[----:B----4-:R-:W-:Y:S01]  /*7a70*/  MOV R5, UR9 ;  /* 0x0000000900057c02 */ /* 0x010fe20008000f00 */
[----:B------:R-:W-:Y:S01]  /*7a80*/  IMAD.U32 R4, RZ, RZ, UR8 ;  /* 0x00000008ff047e24 */ /* 0x000fe2000f8e00ff */
[----:B-1----:R-:W-:Y:S01]  /*7a90*/  MOV R7, UR7 ;  /* 0x0000000700077c02 */ /* 0x002fe20008000f00 */
[----:B------:R-:W-:Y:S01]  /*7aa0*/  IMAD.U32 R6, RZ, RZ, UR6 ;  /* 0x00000006ff067e24 */ /* 0x000fe2000f8e00ff */
[----:B-----5:R-:W-:Y:S01]  /*7ab0*/  MOV R11, UR5 ;  /* 0x00000005000b7c02 */ /* 0x020fe20008000f00 */
[----:B------:R-:W-:Y:S02]  /*7ac0*/  IMAD.U32 R10, RZ, RZ, UR4 ;  /* 0x00000004ff0a7e24 */ /* 0x000fe4000f8e00ff */
[----:B------:R-:W-:Y:S07]  /*7ad0*/  LEPC R20, `(.L_x_115) ;  /* 0x000000001014794e */ /* 0x000fee0000000000 */
[----:B--23--:R-:W-:Y:S05]  /*7ae0*/  CALL.ABS.NOINC R2 ;  /* 0x0000000002007343 */ /* 0x00cfea0003c00000 */
.L_x_115:
[----:B---3--:R-:W-:Y:S01]  /*7af0*/  SHF.L.U32 R20, R40, 0x10, RZ ;  /* 0x0000001028147819 */ /* 0x008fe200000006ff */
[----:B------:R-:W-:Y:S05]  /*7b00*/  WARPSYNC.ALL ;  /* 0x0000000000007948 */ /* 0x000fea0003800000 */
[----:B------:R-:W-:Y:S01]  /*7b10*/  R2UR UR4, R34 ;  /* 0x00000000220472ca */ /* 0x000fe200000e0000 */
[----:B------:R-:W-:Y:S01]  /*7b20*/  BSSY.RECONVERGENT B0, `(.L_x_116) ;  /* 0x0000050000007945 */ /* 0x000fe20003800200 */
[----:B------:R-:W-:Y:S02]  /*7b30*/  LOP3.LUT R21, R40, 0xffff0000, RZ, 0xc0, !PT ;  /* 0xffff000028157812 */ /* 0x000fe400078ec0ff */
[----:B------:R-:W-:Y:S02]  /*7b40*/  LOP3.LUT R36, R41, 0xffff0000, RZ, 0xc0, !PT ;  /* 0xffff000029247812 */ /* 0x000fe400078ec0ff */
[----:B------:R-:W-:Y:S02]  /*7b50*/  SHF.L.U32 R37, R48, 0x10, RZ ;  /* 0x0000001030257819 */ /* 0x000fe400000006ff */
[----:B------:R-:W-:Y:S02]  /*7b60*/  MOV R69, UR58 ;  /* 0x0000003a00457c02 */ /* 0x000fe40008000f00 */
[----:B------:R-:W-:Y:S02]  /*7b70*/  LOP3.LUT R38, R51, 0xffff0000, RZ, 0xc0, !PT ;  /* 0xffff000033267812 */ /* 0x000fe400078ec0ff */
[----:B------:R-:W-:Y:S01]  /*7b80*/  LEA R89, R69, R76, 0xb ;  /* 0x0000004c45597211 */ /* 0x000fe200078e58ff */
[----:B------:R-:W2:Y:S01]  /*7b90*/  LDTM.16dp256bit.x4 R4, tmem[UR4] ;  /* 0x00000004000479ee */ /* 0x000ea20008120000 */
[----:B------:R-:W-:Y:S02]  /*7ba0*/  SHF.L.U32 R88, R80, 0x1, RZ ;  /* 0x0000000150587819 */ /* 0x000fe400000006ff */
[----:B------:R-:W-:Y:S02]  /*7bb0*/  LEA R91, R89, UR51, 0x1 ;  /* 0x00000033595b7c11 */ /* 0x000fe4000f8e08ff */
[----:B------:R-:W-:Y:S02]  /*7bc0*/  ISETP.NE.AND P1, PT, R77, RZ, PT ;  /* 0x000000ff4d00720c */ /* 0x000fe40003f25270 */
[----:B------:R-:W-:Y:S01]  /*7bd0*/  IADD3 R90, PT, PT, R88, 0x400, R91 ;  /* 0x00000400585a7810 */ /* 0x000fe20007ffe05b */
[C---:B--2---:R-:W-:Y:S01]  /*7be0*/  FMUL R0, R33.reuse, R4 ;  /* 0x0000000421007220 */ /* 0x044fe20000400000 */
[C---:B------:R-:W-:Y:S01]  /*7bf0*/  FMUL R2, R33.reuse, R5 ;  /* 0x0000000521027220 */ /* 0x040fe20000400000 */
[C---:B-1----:R-:W-:Y:S01]  /*7c00*/  FMUL R3, R33.reuse, R6 ;  /* 0x0000000621037220 */ /* 0x042fe20000400000 */
[----:B------:R-:W-:Y:S01]  /*7c10*/  FMUL R7, R33, R7 ;  /* 0x0000000721077220 */ /* 0x000fe20000400000 */
[----:B------:R-:W-:Y:S01]  /*7c20*/  FFMA R0, R35, R20, R0 ;  /* 0x0000001423007223 */ /* 0x000fe20000000000 */
[----:B------:R-:W-:Y:S01]  /*7c30*/  SHF.L.U32 R20, R41, 0x10, RZ ;  /* 0x0000001029147819 */ /* 0x000fe200000006ff */
[----:B------:R-:W-:Y:S01]  /*7c40*/  FFMA R2, R35, R21, R2 ;  /* 0x0000001523027223 */ /* 0x000fe20000000002 */
[----:B------:R-:W-:Y:S01]  /*7c50*/  SHF.L.U32 R21, R43, 0x10, RZ ;  /* 0x000000102b157819 */ /* 0x000fe200000006ff */
[C---:B------:R-:W-:Y:S01]  /*7c60*/  FMUL R4, R33.reuse, R8 ;  /* 0x0000000821047220 */ /* 0x040fe20000400000 */
[----:B------:R-:W-:Y:S01]  /*7c70*/  FMUL R5, R33, R9 ;  /* 0x0000000921057220 */ /* 0x000fe20000400000 */
[C---:B------:R-:W-:Y:S01]  /*7c80*/  FFMA R3, R35.reuse, R20, R3 ;  /* 0x0000001423037223 */ /* 0x040fe20000000003 */
[----:B------:R-:W-:Y:S01]  /*7c90*/  SHF.L.U32 R20, R42, 0x10, RZ ;  /* 0x000000102a147819 */ /* 0x000fe200000006ff */
[----:B------:R-:W-:Y:S01]  /*7ca0*/  FFMA R7, R35, R36, R7 ;  /* 0x0000002423077223 */ /* 0x000fe20000000007 */
[----:B------:R-:W-:Y:S01]  /*7cb0*/  LOP3.LUT R36, R43, 0xffff0000, RZ, 0xc0, !PT ;  /* 0xffff00002b247812 */ /* 0x000fe200078ec0ff */
[----:B------:R-:W-:Y:S01]  /*7cc0*/  FMUL R6, R33, R10 ;  /* 0x0000000a21067220 */ /* 0x000fe20000400000 */
[----:B------:R-:W-:Y:S01]  /*7cd0*/  F2FP.BF16.F32.PACK_AB R44, R2, R0 ;  /* 0x00000000022c723e */ /* 0x000fe200000010ff */
[----:B------:R-:W-:Y:S01]  /*7ce0*/  FFMA R4, R35, R20, R4 ;  /* 0x0000001423047223 */ /* 0x000fe20000000004 */
[----:B------:R-:W-:Y:S01]  /*7cf0*/  LOP3.LUT R20, R42, 0xffff0000, RZ, 0xc0, !PT ;  /* 0xffff00002a147812 */ /* 0x000fe200078ec0ff */
[----:B------:R-:W-:Y:S01]  /*7d00*/  FMUL R11, R33, R11 ;  /* 0x0000000b210b7220 */ /* 0x000fe20000400000 */
[----:B------:R-:W-:Y:S01]  /*7d10*/  F2FP.BF16.F32.PACK_AB R45, R7, R3 ;  /* 0x00000003072d723e */ /* 0x000fe200000010ff */
[C---:B------:R-:W-:Y:S01]  /*7d20*/  FMUL R8, R33.reuse, R12 ;  /* 0x0000000c21087220 */ /* 0x040fe20000400000 */
[----:B------:R-:W-:Y:S01]  /*7d30*/  FMUL R9, R33, R13 ;  /* 0x0000000d21097220 */ /* 0x000fe20000400000 */
[C---:B------:R-:W-:Y:S01]  /*7d40*/  FFMA R5, R35.reuse, R20, R5 ;  /* 0x0000001423057223 */ /* 0x040fe20000000005 */
[----:B------:R-:W-:Y:S01]  /*7d50*/  LOP3.LUT R20, R48, 0xffff0000, RZ, 0xc0, !PT ;  /* 0xffff000030147812 */ /* 0x000fe200078ec0ff */
[----:B------:R-:W-:Y:S01]  /*7d60*/  FFMA R6, R35, R21, R6 ;  /* 0x0000001523067223 */ /* 0x000fe20000000006 */
[----:B------:R-:W-:Y:S01]  /*7d70*/  SHF.L.U32 R21, R49, 0x10, RZ ;  /* 0x0000001031157819 */ /* 0x000fe200000006ff */
[C---:B------:R-:W-:Y:S01]  /*7d80*/  FFMA R11, R35.reuse, R36, R11 ;  /* 0x00000024230b7223 */ /* 0x040fe2000000000b */
[C---:B------:R-:W-:Y:S01]  /*7d90*/  FFMA R8, R35.reuse, R37, R8 ;  /* 0x0000002523087223 */ /* 0x040fe20000000008 */
[----:B------:R-:W-:Y:S01]  /*7da0*/  FFMA R9, R35, R20, R9 ;  /* 0x0000001423097223 */ /* 0x000fe20000000009 */
[----:B------:R-:W-:Y:S01]  /*7db0*/  FMUL R10, R33, R14 ;  /* 0x0000000e210a7220 */ /* 0x000fe20000400000 */
[----:B------:R-:W-:Y:S01]  /*7dc0*/  LOP3.LUT R20, R49, 0xffff0000, RZ, 0xc0, !PT ;  /* 0xffff000031147812 */ /* 0x000fe200078ec0ff */
[C---:B------:R-:W-:Y:S01]  /*7dd0*/  FMUL R15, R33.reuse, R15 ;  /* 0x0000000f210f7220 */ /* 0x040fe20000400000 */
[----:B------:R-:W-:Y:S01]  /*7de0*/  FMUL R12, R33, R16 ;  /* 0x00000010210c7220 */ /* 0x000fe20000400000 */
[C---:B------:R-:W-:Y:S01]  /*7df0*/  FFMA R10, R35.reuse, R21, R10 ;  /* 0x00000015230a7223 */ /* 0x040fe2000000000a */
[C---:B------:R-:W-:Y:S01]  /*7e00*/  LOP3.LUT R36, R50.reuse, 0xffff0000, RZ, 0xc0, !PT ;  /* 0xffff000032247812 */ /* 0x040fe200078ec0ff */
[----:B------:R-:W-:Y:S01]  /*7e10*/  FFMA R15, R35, R20, R15 ;  /* 0x00000014230f7223 */ /* 0x000fe2000000000f */
[----:B------:R-:W-:Y:S01]  /*7e20*/  SHF.L.U32 R20, R50, 0x10, RZ ;  /* 0x0000001032147819 */ /* 0x000fe200000006ff */
[----:B------:R-:W-:Y:S01]  /*7e30*/  FMUL R13, R33, R17 ;  /* 0x00000011210d7220 */ /* 0x000fe20000400000 */
[----:B------:R-:W-:Y:S01]  /*7e40*/  SHF.L.U32 R21, R51, 0x10, RZ ;  /* 0x0000001033157819 */ /* 0x000fe200000006ff */
[C---:B------:R-:W-:Y:S01]  /*7e50*/  FMUL R14, R33.reuse, R18 ;  /* 0x00000012210e7220 */ /* 0x040fe20000400000 */
[----:B------:R-:W-:Y:S01]  /*7e60*/  FMUL R19, R33, R19 ;  /* 0x0000001321137220 */ /* 0x000fe20000400000 */
[C---:B------:R-:W-:Y:S01]  /*7e70*/  FFMA R12, R35.reuse, R20, R12 ;  /* 0x00000014230c7223 */ /* 0x040fe2000000000c */
[C---:B------:R-:W-:Y:S01]  /*7e80*/  FFMA R13, R35.reuse, R36, R13 ;  /* 0x00000024230d7223 */ /* 0x040fe2000000000d */
[C---:B------:R-:W-:Y:S01]  /*7e90*/  FFMA R14, R35.reuse, R21, R14 ;  /* 0x00000015230e7223 */ /* 0x040fe2000000000e */
[----:B------:R-:W-:Y:S01]  /*7ea0*/  FFMA R19, R35, R38, R19 ;  /* 0x0000002623137223 */ /* 0x000fe20000000013 */
[----:B------:R-:W-:Y:S02]  /*7eb0*/  F2FP.BF16.F32.PACK_AB R46, R5, R4 ;  /* 0x00000004052e723e */ /* 0x000fe400000010ff */
[----:B------:R-:W-:Y:S02]  /*7ec0*/  F2FP.BF16.F32.PACK_AB R47, R11, R6 ;  /* 0x000000060b2f723e */ /* 0x000fe400000010ff */
[----:B------:R-:W-:Y:S02]  /*7ed0*/  F2FP.BF16.F32.PACK_AB R68, R9, R8 ;  /* 0x000000080944723e */ /* 0x000fe400000010ff */
[----:B------:R-:W-:Y:S01]  /*7ee0*/  F2FP.BF16.F32.PACK_AB R69, R15, R10 ;  /* 0x0000000a0f45723e */ /* 0x000fe200000010ff */
[----:B------:R1:W-:Y:S01]  /*7ef0*/  STSM.16.M88.4 [R91+0x400], R44 ;  /* 0x0004002c5b007844 */ /* 0x0003e20000000200 */
[----:B------:R-:W-:Y:S02]  /*7f00*/  F2FP.BF16.F32.PACK_AB R70, R13, R12 ;  /* 0x0000000c0d46723e */ /* 0x000fe400000010ff */
[----:B------:R-:W-:Y:S05]  /*7f10*/  F2FP.BF16.F32.PACK_AB R71, R19, R14 ;  /* 0x0000000e1347723e */ /* 0x000fea00000010ff */
[----:B------:R1:W-:Y:S01]  /*7f20*/  STSM.16.M88.4 [R90], R68 ;  /* 0x000000445a007844 */ /* 0x0003e20000000200 */
[----:B------:R-:W-:Y:S01]  /*7f30*/  @!PT LDS RZ, [RZ] ;  /* 0x00000000fffff984 */ /* 0x000fe20000000800 */
[----:B------:R-:W-:Y:S01]  /*7f40*/  @!PT LDS RZ, [RZ] ;  /* 0x00000000fffff984 */ /* 0x000fe20000000800 */
[----:B------:R-:W-:Y:S01]  /*7f50*/  @!PT LDS RZ, [RZ] ;  /* 0x00000000fffff984 */ /* 0x000fe20000000800 */
[----:B------:R-:W-:Y:S01]  /*7f60*/  @!PT LDS RZ, [RZ] ;  /* 0x00000000fffff984 */ /* 0x000fe20000000800 */
[----:B------:R2:W-:Y:S07]  /*7f70*/  MEMBAR.ALL.CTA ;  /* 0x0000000000007992 */ /* 0x0005ee0000008000 */
[----:B--2---:R-:W2:Y:S02]  /*7f80*/  FENCE.VIEW.ASYNC.S ;  /* 0x00000000000073c6 */ /* 0x004ea40000000000 */
[----:B--2---:R-:W-:Y:S06]  /*7f90*/  BAR.SYNC.DEFER_BLOCKING 0x1, 0x80 ;  /* 0x0042000000007b1d */ /* 0x004fec0000010000 */
[----:B------:R-:W-:Y:S05]  /*7fa0*/  @P1 BRA `(.L_x_117) ;  /* 0x00000000001c1947 */ /* 0x000fea0003800000 */
[----:B------:R-:W-:Y:S02]  /*7fb0*/  UIADD3 UR4, UP0, UPT, UR60, 0x780, URZ ;  /* 0x000007803c047890 */ /* 0x000fe4000ff1e0ff */
[----:B------:R-:W-:Y:S02]  /*7fc0*/  ULEA UR6, UR58, UR51, 0xc ;  /* 0x000000333a067291 */ /* 0x000fe4000f8e60ff */
[----:B------:R-:W-:Y:S02]  /*7fd0*/  UIADD3.X UR5, UPT, UPT, URZ, UR61, URZ, UP0, !UPT ;  /* 0x0000003dff057290 */ /* 0x000fe400087fe4ff */
[----:B------:R-:W-:Y:S01]  /*7fe0*/  UIADD3 UR40, UPT, UPT, UR6, 0x400, URZ ;  /* 0x0000040006287890 */ /* 0x000fe2000fffe0ff */
[----:B------:R-:W-:Y:S08]  /*7ff0*/  UMOV UR41, UR52 ;  /* 0x0000003400297c82 */ /* 0x000ff00008000000 */
[----:B------:R2:W-:Y:S02]  /*8000*/  UTMASTG.5D [UR40], [UR4] ;  /* 0x00000028040073b5 */ /* 0x0005e40008020000 */
[----:B--2---:R0:W-:Y:S02]  /*8010*/  UTMACMDFLUSH ;  /* 0x00000000000079b7 */ /* 0x0041e40000000000 */
.L_x_117:
[----:B------:R-:W-:Y:S05]  /*8020*/  BSYNC.RECONVERGENT B0 ;  /* 0x0000000000007941 */ /* 0x000fea0003800200 */
.L_x_116:
[----:B------:R-:W-:Y:S01]  /*8030*/  UIADD3 UR47, UPT, UPT, UR58, 0x1, URZ ;  /* 0x000000013a2f7890 */ /* 0x000fe2000fffe0ff */
[----:B------:R-:W-:Y:S01]  /*8040*/  ISETP.NE.AND P2, PT, R83, RZ, PT ;  /* 0x000000ff5300720c */ /* 0x000fe20003f45270 */
[----:B------:R-:W-:Y:S02]  /*8050*/  BSSY.RECONVERGENT B0, `(.L_x_118) ;  /* 0x0000006000007945 */ /* 0x000fe40003800200 */
[----:B------:R-:W-:Y:S01]  /*8060*/  UISETP.NE.AND UP0, UPT, UR47, 0x3, UPT ;  /* 0x000000032f00788c */ /* 0x000fe2000bf05270 */
[----:B------:R-:W-:Y:S03]  /*8070*/  ISETP.NE.U32.OR P0, PT, R82, 0x1, !P2 ;  /* 0x000000015200780c */ /* 0x000fe60005705470 */
[----:B------:R-:W-:Y:S01]  /*8080*/  USEL UR59, UR47, URZ, UP0 ;  /* 0x000000ff2f3b7287 */ /* 0x000fe20008000000 */
[----:B------:R-:W-:Y:S11]  /*8090*/  @P1 BRA `(.L_x_119) ;  /* 0x0000000000041947 */ /* 0x000ff60003800000 */
[----:B------:R-:W-:Y:S04]  /*80a0*/  DEPBAR.LE SB0, 0x1 ;  /* 0x000080400000791a */ /* 0x000fe80000000000 */
.L_x_119:
[----:B------:R-:W-:Y:S05]  /*80b0*/  BSYNC.RECONVERGENT B0 ;  /* 0x0000000000007941 */ /* 0x000fea0003800200 */
.L_x_118:
[----:B------:R-:W-:Y:S01]  /*80c0*/  BAR.SYNC.DEFER_BLOCKING 0x1, 0x80 ;  /* 0x0042000000007b1d */ /* 0x000fe20000010000 */
[----:B------:R-:W-:Y:S01]  /*80d0*/  LEA R3, R85, UR51, 0x3 ;  /* 0x0000003355037c11 */ /* 0x000fe2000f8e18ff */
[----:B------:R-:W-:Y:S01]  /*80e0*/  UISETP.NE.AND UP0, UPT, UR55, URZ, UPT ;  /* 0x000000ff3700728c */ /* 0x000fe2000bf05270 */
[----:B------:R-:W-:Y:S08]  /*80f0*/  @P0 SHF.L.U32 R4, R39, 0x1f, RZ ;  /* 0x0000001f27040819 */ /* 0x000ff000000006ff */
[----:B------:R-:W-:Y:S05]  /*8100*/  BRA.U !UP0, `(.L_x_120) ;  /* 0x0000000108287547 */ /* 0x000fea000b800000 */
[----:B------:R-:W2:Y:S01]  /*8110*/  S2R R0, SR_CgaCtaId ;  /* 0x0000000000007919 */ /* 0x000ea20000008800 */
[----:B------:R-:W-:Y:S01]  /*8120*/  ISETP.NE.U32.OR P1, PT, R82, 0x1, !P2 ;  /* 0x000000015200780c */ /* 0x000fe20005725470 */
[----:B------:R-:W-:Y:S01]  /*8130*/  IMAD.U32 R2, RZ, RZ, UR54 ;  /* 0x00000036ff027e24 */ /* 0x000fe2000f8e00ff */
[----:B------:R-:W-:Y:S04]  /*8140*/  UIADD3 UR54, UPT, UPT, UR54, 0x1, URZ ;  /* 0x0000000136367890 */ /* 0x000fe8000fffe0ff */
[----:B------:R-:W-:Y:S04]  /*8150*/  UISETP.NE.AND UP0, UPT, UR54, 0x3, UPT ;  /* 0x000000033600788c */ /* 0x000fe8000bf05270 */
[----:B------:R-:W-:Y:S03]  /*8160*/  USEL UR54, UR54, URZ, UP0 ;  /* 0x000000ff36367287 */ /* 0x000fe60008000000 */
[----:B------:R-:W-:Y:S05]  /*8170*/  @P1 LEA R2, R2, UR51, 0x3 ;  /* 0x0000003302021c11 */ /* 0x000fea000f8e18ff */
[----:B------:R-:W-:Y:S05]  /*8180*/  @P1 VIADD R5, R2, 0x1b8 ;  /* 0x000001b802051836 */ /* 0x000fea0000000000 */
[----:B--2---:R-:W-:Y:S04]  /*8190*/  @P1 PRMT R0, R0, 0x654, R5 ;  /* 0x0000065400001816 */ /* 0x004fe80000000005 */
[----:B------:R2:W-:Y:S03]  /*81a0*/  @P1 SYNCS.ARRIVE.TRANS64.RED.A1T0 RZ, [R0+URZ], RZ ;  /* 0x000000ff00ff19a7 */ /* 0x0005e600081004ff */
.L_x_120:
[----:B------:R-:W3:Y:S01]  /*81b0*/  @P0 SYNCS.PHASECHK.TRANS64.TRYWAIT P1, [R3+URZ+0x1a0], R4 ;  /* 0x0001a004030005a7 */ /* 0x000ee200080211ff */
[----:B------:R-:W-:Y:S01]  /*81c0*/  BSSY B1, `(.L_x_121) ;  /* 0x0000011000017945 */ /* 0x000fe20003800000 */
[----:B---3--:R-:W-:Y:S03]  /*81d0*/  @P0 SEL R86, RZ, 0x1, !P1 ;  /* 0x00000001ff560807 */ /* 0x008fe60004800000 */
[----:B------:R-:W-:Y:S05]  /*81e0*/  @!P0 BRA `(.L_x_122) ;  /* 0x0000000000388947 */ /* 0x000fea0003800000 */
[----:B------:R-:W-:Y:S01]  /*81f0*/  ISETP.NE.U32.AND P0, PT, R87, 0x1, PT ;  /* 0x000000015700780c */ /* 0x000fe20003f05070 */
[----:B------:R-:W-:Y:S01]  /*8200*/  BSSY B0, `(.L_x_123) ;  /* 0x0000008000007945 */ /* 0x000fe20003800000 */
[----:B------:R-:W-:Y:S11]  /*8210*/  ISETP.NE.AND P1, PT, R86, RZ, PT ;  /* 0x000000ff5600720c */ /* 0x000ff60003f25270 */
[----:B------:R-:W-:Y:S05]  /*8220*/  @P0 IMAD R5, R85, 0x800, R76 ;  /* 0x0000080055050824 */ /* 0x000fea00078e024c */
[----:B------:R-:W-:Y:S01]  /*8230*/  @P0 LEA R5, R5, UR51, 0x1 ;  /* 0x0000003305050c11 */ /* 0x000fe2000f8e08ff */
[----:B------:R-:W-:Y:S06]  /*8240*/  @P1 BRA `(.L_x_124) ;  /* 0x00000000000c1947 */ /* 0x000fec0003800000 */
[----:B--2---:R-:W-:Y:S04]  /*8250*/  SHF.L.U32 R0, R39, 0x1f, RZ ;  /* 0x0000001f27007819 */ /* 0x004fe800000006ff */
[----:B------:R-:W2:Y:S02]  /*8260*/  SYNCS.PHASECHK.TRANS64.TRYWAIT P1, [R3+URZ+0x1a0], R0 ;  /* 0x0001a000030075a7 */ /* 0x000ea400080211ff */
[----:B--2---:R-:W-:Y:S05]  /*8270*/  @!P1 BRA `(.L_x_125) ;  /* 0x0000001800dc9947 */ /* 0x004fea0003800000 */
.L_x_124:
[----:B------:R-:W-:Y:S05]  /*8280*/  BSYNC B0 ;  /* 0x0000000000007941 */ /* 0x000fea0003800000 */
.L_x_123:
[----:B--2---:R-:W-:Y:S01]  /*8290*/  @P0 IADD3 R0, PT, PT, R88, R5, RZ ;  /* 0x0000000558000210 */ /* 0x004fe20007ffe0ff */
[----:B------:R-:W-:Y:S05]  /*82a0*/  @P0 WARPSYNC.ALL ;  /* 0x0000000000000948 */ /* 0x000fea0003800000 */
[----:B------:R3:W4:Y:S04]  /*82b0*/  @P0 LDSM.16.M88.4 R40, [R5+0x400] ;  /* 0x000400000528083b */ /* 0x0007280000000200 */
[----:B------:R3:W2:Y:S02]  /*82c0*/  @P0 LDSM.16.M88.4 R48, [R0+0x400] ;  /* 0x000400000030083b */ /* 0x0006a40000000200 */
.L_x_122:
[----:B------:R-:W-:Y:S05]  /*82d0*/  BSYNC B1 ;  /* 0x0000000000017941 */ /* 0x000fea0003800000 */
.L_x_121:
[----:B------:R-:W-:Y:S05]  /*82e0*/  VIADD R3, R34, 0x20 ;  /* 0x0000002022037836 */ /* 0x000fea0000000000 */
[----:B------:R-:W-:Y:S04]  /*82f0*/  SHF.R.U32.HI R3, RZ, 0x15, R3 ;  /* 0x00000015ff037819 */ /* 0x000fe80000011603 */
[----:B------:R-:W-:Y:S11]  /*8300*/  LOP3.LUT P0, RZ, R3, 0x3, R78, 0x48, !PT ;  /* 0x0000000303ff7812 */ /* 0x000ff6000780484e */
[----:B------:R-:W-:Y:S02]  /*8310*/  @!UPT UIADD3 URZ, UPT, UPT, URZ, URZ, URZ ;  /* 0x000000fffffff290 */ /* 0x000fe4000fffe0ff */
[----:B------:R-:W-:Y:S05]  /*8320*/  @!P0 BRA `(.L_x_126) ;  /* 0x0000000000408947 */ /* 0x000fea0003800000 */
[----:B------:R-:W3:Y:S01]  /*8330*/  LDCU.64 UR8, c[0x4][0x70] ;  /* 0x01000e00ff0877ac */ /* 0x000ee20008000a00 */
[----:B------:R-:W-:Y:S01]  /*8340*/  MOV R3, 0x0 ;  /* 0x0000000000037802 */ /* 0x000fe20000000f00 */
[----:B------:R-:W-:Y:S02]  /*8350*/  HFMA2 R12, -RZ, RZ, 0, 5.9604644775390625e-08 ;  /* 0x00000001ff0c7431 */ /* 0x000fe400000001ff */
[----:B------:R-:W-:Y:S02]  /*8360*/  IMAD.MOV.U32 R8, RZ, RZ, 0x192 ;  /* 0x00000192ff087424 */ /* 0x000fe400078e00ff */
[----:B------:R-:W-:Y:S01]  /*8370*/  IMAD.MOV.U32 R13, RZ, RZ, RZ ;  /* 0x000000ffff0d7224 */ /* 0x000fe200078e00ff */
[----:B------:R-:W5:Y:S01]  /*8380*/  LDCU.64 UR6, c[0x4][0x78] ;  /* 0x01000f00ff0677ac */ /* 0x000f620008000a00 */
[----:B------:R-:W1:Y:S01]  /*8390*/  LDC.64 R2, c[0x4][R3] ;  /* 0x0100000003027b82 */ /* 0x000e620000000a00 */
[----:B------:R-:W4:Y:S01]  /*83a0*/  LDCU.64 UR4, c[0x4][0x10] ;  /* 0x01000200ff0477ac */ /* 0x000f220008000a00 */
[----:B---3--:R-:W-:Y:S01]  /*83b0*/  MOV R5, UR9 ;  /* 0x0000000900057c02 */ /* 0x008fe20008000f00 */
[----:B------:R-:W-:Y:S01]  /*83c0*/  IMAD.U32 R4, RZ, RZ, UR8 ;  /* 0x00000008ff047e24 */ /* 0x000fe2000f8e00ff */
[----:B-----5:R-:W-:Y:S01]  /*83d0*/  MOV R7, UR7 ;  /* 0x0000000700077c02 */ /* 0x020fe20008000f00 */
[----:B------:R-:W-:Y:S01]  /*83e0*/  IMAD.U32 R6, RZ, RZ, UR6 ;  /* 0x00000006ff067e24 */ /* 0x000fe2000f8e00ff */
[----:B----4-:R-:W-:Y:S01]  /*83f0*/  MOV R11, UR5 ;  /* 0x00000005000b7c02 */ /* 0x010fe20008000f00 */
[----:B------:R-:W-:Y:S02]  /*8400*/  IMAD.U32 R10, RZ, RZ, UR4 ;  /* 0x00000004ff0a7e24 */ /* 0x000fe4000f8e00ff */
[----:B------:R-:W-:Y:S07]  /*8410*/  LEPC R20, `(.L_x_126) ;  /* 0x000000001014794e */ /* 0x000fee0000000000 */
[----:B-12---:R-:W-:Y:S05]  /*8420*/  CALL.ABS.NOINC R2 ;  /* 0x0000000002007343 */ /* 0x006fea0003c00000 */
.L_x_126:
[----:B------:R-:W-:Y:S01]  /*8430*/  ISETP.NE.AND P0, PT, R77, RZ, PT ;  /* 0x000000ff4d00720c */ /* 0x000fe20003f05270 */
[----:B------:R-:W-:Y:S05]  /*8440*/  WARPSYNC.ALL ;  /* 0x0000000000007948 */ /* 0x000fea0003800000 */
[----:B------:R-:W-:Y:S01]  /*8450*/  R2UR UR4, R34 ;  /* 0x00000000220472ca */ /* 0x000fe200000e0000 */
[----:B------:R-:W-:Y:S01]  /*8460*/  BSSY.RECONVERGENT B0, `(.L_x_127) ;  /* 0x0000054000007945 */ /* 0x000fe20003800200 */
[----:B------:R-:W-:Y:S02]  /*8470*/  R2UR UR5, R84 ;  /* 0x00000000540572ca */ /* 0x000fe400000e0000 */
[C---:B----4-:R-:W-:Y:S02]  /*8480*/  SHF.L.U32 R20, R40.reuse, 0x10, RZ ;  /* 0x0000001028147819 */ /* 0x050fe400000006ff */
[----:B------:R-:W-:Y:S02]  /*8490*/  LOP3.LUT R21, R40, 0xffff0000, RZ, 0xc0, !PT ;  /* 0xffff000028157812 */ /* 0x000fe400078ec0ff */
[C---:B------:R-:W-:Y:S02]  /*84a0*/  SHF.L.U32 R36, R41.reuse, 0x10, RZ ;  /* 0x0000001029247819 */ /* 0x040fe400000006ff */
[----:B------:R-:W-:Y:S02]  /*84b0*/  LOP3.LUT R38, R41, 0xffff0000, RZ, 0xc0, !PT ;  /* 0xffff000029267812 */ /* 0x000fe400078ec0ff */
[C---:B------:R-:W-:Y:S01]  /*84c0*/  SHF.L.U32 R37, R42.reuse, 0x10, RZ ;  /* 0x000000102a257819 */ /* 0x040fe200000006ff */
[----:B---3--:R-:W3:Y:S01]  /*84d0*/  LDTM.16dp256bit.x4 R4, tmem[UR4+0x20] ;  /* 0x00002004000479ee */ /* 0x008ee20008120000 */
[----:B------:R-:W-:Y:S01]  /*84e0*/  LOP3.LUT R40, R42, 0xffff0000, RZ, 0xc0, !PT ;  /* 0xffff00002a287812 */ /* 0x000fe200078ec0ff */
[----:B------:R-:W-:Y:S01]  /*84f0*/  NOP ;  /* 0x0000000000007918 */ /* 0x000fe20000000000 */
[C---:B------:R-:W-:Y:S01]  /*8500*/  SHF.L.U32 R39, R43.reuse, 0x10, RZ ;  /* 0x000000102b277819 */ /* 0x040fe200000006ff */
[----:B------:R-:W-:Y:S01]  /*8510*/  UIADD3 UR5, UPT, UPT, UR5, 0x200, URZ ;  /* 0x0000020005057890 */ /* 0x000fe2000fffe0ff */
[----:B------:R-:W-:Y:S02]  /*8520*/  LOP3.LUT R42, R43, 0xffff0000, RZ, 0xc0, !PT ;  /* 0xffff00002b2a7812 */ /* 0x000fe400078ec0ff */
[C---:B--2---:R-:W-:Y:S01]  /*8530*/  SHF.L.U32 R41, R48.reuse, 0x10, RZ ;  /* 0x0000001030297819 */ /* 0x044fe200000006ff */
[----:B------:R-:W-:Y:S01]  /*8540*/  UPRMT UR5, UR46, 0x654, UR5 ;  /* 0x000006542e057896 */ /* 0x000fe20008000005 */
[----:B-1----:R-:W-:Y:S02]  /*8550*/  LOP3.LUT R44, R48, 0xffff0000, RZ, 0xc0, !PT ;  /* 0xffff0000302c7812 */ /* 0x002fe400078ec0ff */
[C---:B------:R-:W-:Y:S02]  /*8560*/  SHF.L.U32 R43, R49.reuse, 0x10, RZ ;  /* 0x00000010312b7819 */ /* 0x040fe400000006ff */
[----:B------:R-:W-:Y:S02]  /*8570*/  LOP3.LUT R46, R49, 0xffff0000, RZ, 0xc0, !PT ;  /* 0xffff0000312e7812 */ /* 0x000fe400078ec0ff */
[C---:B------:R-:W-:Y:S02]  /*8580*/  SHF.L.U32 R45, R50.reuse, 0x10, RZ ;  /* 0x00000010322d7819 */ /* 0x040fe400000006ff */
[----:B---3--:R-:W-:Y:S01]  /*8590*/  SYNCS.ARRIVE.TRANS64.RED.A1T0 RZ, [UR5], RZ ;  /* 0x000000ffffff79a7 */ /* 0x008fe20008100405 */
[----:B------:R-:W-:Y:S02]  /*85a0*/  LOP3.LUT R48, R50, 0xffff0000, RZ, 0xc0, !PT ;  /* 0xffff000032307812 */ /* 0x000fe400078ec0ff */
[----:B------:R-:W-:Y:S02]  /*85b0*/  MOV R85, UR59 ;  /* 0x0000003b00557c02 */ /* 0x000fe40008000f00 */
[----:B------:R-:W-:Y:S02]  /*85c0*/  SHF.L.U32 R47, R51, 0x10, RZ ;  /* 0x00000010332f7819 */ /* 0x000fe400000006ff */
[----:B------:R-:W-:Y:S01]  /*85d0*/  LEA R85, R85, R76, 0xb ;  /* 0x0000004c55557211 */ /* 0x000fe200078e58ff */
[C---:B------:R-:W-:Y:S01]  /*85e0*/  FMUL R0, R33.reuse, R4 ;  /* 0x0000000421007220 */ /* 0x040fe20000400000 */
[C---:B------:R-:W-:Y:S01]  /*85f0*/  FMUL R2, R33.reuse, R5 ;  /* 0x0000000521027220 */ /* 0x040fe20000400000 */
[----:B------:R-:W-:Y:S01]  /*8600*/  FMUL R3, R33, R6 ;  /* 0x0000000621037220 */ /* 0x000fe20000400000 */
[----:B------:R-:W-:Y:S01]  /*8610*/  LEA R89, R85, UR51, 0x1 ;  /* 0x0000003355597c11 */ /* 0x000fe2000f8e08ff */
[C---:B------:R-:W-:Y:S01]  /*8620*/  FFMA R0, R35.reuse, R20, R0 ;  /* 0x0000001423007223 */ /* 0x040fe20000000000 */
[C---:B------:R-:W-:Y:S01]  /*8630*/  FFMA R2, R35.reuse, R21, R2 ;  /* 0x0000001523027223 */ /* 0x040fe20000000002 */
[----:B------:R-:W-:Y:S01]  /*8640*/  FFMA R3, R35, R36, R3 ;  /* 0x0000002423037223 */ /* 0x000fe20000000003 */
[----:B------:R-:W-:Y:S01]  /*8650*/  IADD3 R88, PT, PT, R88, 0x400, R89 ;  /* 0x0000040058587810 */ /* 0x000fe20007ffe059 */
[C---:B------:R-:W-:Y:S01]  /*8660*/  FMUL R7, R33.reuse, R7 ;  /* 0x0000000721077220 */ /* 0x040fe20000400000 */
[C---:B------:R-:W-:Y:S01]  /*8670*/  FMUL R4, R33.reuse, R8 ;  /* 0x0000000821047220 */ /* 0x040fe20000400000 */
[----:B------:R-:W-:Y:S01]  /*8680*/  F2FP.BF16.F32.PACK_AB R68, R2, R0 ;  /* 0x000000000244723e */ /* 0x000fe200000010ff */
[----:B------:R-:W-:Y:S01]  /*8690*/  FMUL R5, R33, R9 ;  /* 0x0000000921057220 */ /* 0x000fe20000400000 */
[C---:B------:R-:W-:Y:S01]  /*86a0*/  FFMA R7, R35.reuse, R38, R7 ;  /* 0x0000002623077223 */ /* 0x040fe20000000007 */
[----:B------:R-:W-:Y:S01]  /*86b0*/  FFMA R4, R35, R37, R4 ;  /* 0x0000002523047223 */ /* 0x000fe20000000004 */
[----:B------:R-:W-:Y:S01]  /*86c0*/  FMUL R6, R33, R10 ;  /* 0x0000000a21067220 */ /* 0x000fe20000400000 */
[----:B------:R-:W-:Y:S01]  /*86d0*/  FFMA R5, R35, R40, R5 ;  /* 0x0000002823057223 */ /* 0x000fe20000000005 */
[C---:B------:R-:W-:Y:S01]  /*86e0*/  FMUL R11, R33.reuse, R11 ;  /* 0x0000000b210b7220 */ /* 0x040fe20000400000 */
[C---:B------:R-:W-:Y:S01]  /*86f0*/  FMUL R8, R33.reuse, R12 ;  /* 0x0000000c21087220 */ /* 0x040fe20000400000 */
[----:B------:R-:W-:Y:S01]  /*8700*/  FMUL R9, R33, R13 ;  /* 0x0000000d21097220 */ /* 0x000fe20000400000 */
[----:B------:R-:W-:Y:S01]  /*8710*/  FFMA R6, R35, R39, R6 ;  /* 0x0000002723067223 */ /* 0x000fe20000000006 */
        /* <DEDUP_REMOVED lines=8> */
[----:B------:R-:W-:Y:S01]  /*87a0*/  LOP3.LUT R50, R51, 0xffff0000, RZ, 0xc0, !PT ;  /* 0xffff000033327812 */ /* 0x000fe200078ec0ff */
[----:B------:R-:W-:Y:S01]  /*87b0*/  FMUL R14, R33, R18 ;  /* 0x00000012210e7220 */ /* 0x000fe20000400000 */
[----:B------:R-:W-:Y:S01]  /*87c0*/  FFMA R15, R35, R46, R15 ;  /* 0x0000002e230f7223 */ /* 0x000fe2000000000f */
        /* <DEDUP_REMOVED lines=24> */
[----:B------:R-:W-:Y:S02]  /*8950*/  UIADD3 UR41, UPT, UPT, UR52, 0x20, URZ ;  /* 0x0000002034297890 */ /* 0x000fe4000fffe0ff */
[----:B------:R-:W-:Y:S02]  /*8960*/  UIADD3 UR40, UPT, UPT, UR6, 0x400, URZ ;  /* 0x0000040006287890 */ /* 0x000fe4000fffe0ff */
[----:B------:R-:W-:Y:S09]  /*8970*/  UIADD3.X UR5, UPT, UPT, URZ, UR61, URZ, UP0, !UPT ;  /* 0x0000003dff057290 */ /* 0x000ff200087fe4ff */
[----:B------:R2:W-:Y:S02]  /*8980*/  UTMASTG.5D [UR40], [UR4] ;  /* 0x00000028040073b5 */ /* 0x0005e40008020000 */
[----:B--2---:R0:W-:Y:S02]  /*8990*/  UTMACMDFLUSH ;  /* 0x00000000000079b7 */ /* 0x0041e40000000000 */
.L_x_128:
[----:B------:R-:W-:Y:S05]  /*89a0*/  BSYNC.RECONVERGENT B0 ;  /* 0x0000000000007941 */ /* 0x000fea0003800200 */
.L_x_127:
[----:B------:R-:W-:Y:S01]  /*89b0*/  UIADD3 UR58, UPT, UPT, UR59, 0x1, URZ ;  /* 0x000000013b3a7890 */ /* 0x000fe2000fffe0ff */
[----:B------:R-:W-:Y:S03]  /*89c0*/  BSSY.RECONVERGENT B0, `(.L_x_129) ;  /* 0x0000008000007945 */ /* 0x000fe60003800200 */
[----:B------:R-:W-:Y:S04]  /*89d0*/  UISETP.NE.AND UP0, UPT, UR58, 0x3, UPT ;  /* 0x000000033a00788c */ /* 0x000fe8000bf05270 */
[----:B------:R-:W-:Y:S02]  /*89e0*/  UISETP.EQ.XOR UP1, UPT, UR47, 0x3, !UP0 ;  /* 0x000000032f00788c */ /* 0x000fe4000c722a70 */
[----:B------:R-:W-:Y:S02]  /*89f0*/  USEL UR58, UR58, URZ, UP0 ;  /* 0x000000ff3a3a7287 */ /* 0x000fe40008000000 */
[----:B------:R-:W-:Y:S04]  /*8a00*/  USEL UR4, URZ, 0x1, !UP1 ;  /* 0x00000001ff047887 */ /* 0x000fe8000c800000 */
[----:B------:R-:W-:Y:S01]  /*8a10*/  ULOP3.LUT UR56, UR56, UR4, URZ, 0x3c, !UPT ;  /* 0x0000000438387292 */ /* 0x000fe2000f8e3cff */
[----:B------:R-:W-:Y:S11]  /*8a20*/  @P0 BRA `(.L_x_130) ;  /* 0x0000000000040947 */ /* 0x000ff60003800000 */
[----:B------:R-:W-:Y:S04]  /*8a30*/  DEPBAR.LE SB0, 0x1 ;  /* 0x000080400000791a */ /* 0x000fe80000000000 */
.L_x_130:
[----:B------:R-:W-:Y:S05]  /*8a40*/  BSYNC.RECONVERGENT B0 ;  /* 0x0000000000007941 */ /* 0x000fea0003800200 */
.L_x_129:
[----:B------:R-:W-:Y:S01]  /*8a50*/  BAR.SYNC.DEFER_BLOCKING 0x1, 0x80 ;  /* 0x0042000000007b1d */ /* 0x000fe20000010000 */
[----:B------:R-:W-:Y:S01]  /*8a60*/  UISETP.NE.AND UP0, UPT, UR55, -0x2, UPT ;  /* 0xfffffffe3700788c */ /* 0x000fe2000bf05270 */
[----:B------:R-:W-:Y:S08]  /*8a70*/  IADD3 R0, PT, PT, R30, 0x1, RZ ;  /* 0x000000011e007810 */ /* 0x000ff00007ffe0ff */
[----:B------:R-:W-:Y:S05]  /*8a80*/  BRA.U !UP0, `(.L_x_131) ;  /* 0x00000001082c7547 */ /* 0x000fea000b800000 */
[----:B------:R-:W2:Y:S01]  /*8a90*/  S2R R2, SR_CgaCtaId ;  /* 0x0000000000027919 */ /* 0x000ea20000008800 */
[----:B------:R-:W-:Y:S01]  /*8aa0*/  ISETP.NE.AND P0, PT, R83, RZ, PT ;  /* 0x000000ff5300720c */ /* 0x000fe20003f05270 */
[----:B------:R-:W-:Y:S01]  /*8ab0*/  IMAD.U32 R3, RZ, RZ, UR54 ;  /* 0x00000036ff037e24 */ /* 0x000fe2000f8e00ff */
[----:B------:R-:W-:Y:S02]  /*8ac0*/  UIADD3 UR54, UPT, UPT, UR54, 0x1, URZ ;  /* 0x0000000136367890 */ /* 0x000fe4000fffe0ff */
[----:B------:R-:W-:Y:S02]  /*8ad0*/  ISETP.NE.U32.OR P0, PT, R82, 0x1, !P0 ;  /* 0x000000015200780c */ /* 0x000fe40004705470 */
[----:B------:R-:W-:Y:S04]  /*8ae0*/  UISETP.NE.AND UP0, UPT, UR54, 0x3, UPT ;  /* 0x000000033600788c */ /* 0x000fe8000bf05270 */
[----:B------:R-:W-:Y:S07]  /*8af0*/  USEL UR54, UR54, URZ, UP0 ;  /* 0x000000ff36367287 */ /* 0x000fee0008000000 */
[----:B------:R-:W-:Y:S05]  /*8b00*/  @P0 LEA R3, R3, UR51, 0x3 ;  /* 0x0000003303030c11 */ /* 0x000fea000f8e18ff */
[----:B------:R-:W-:Y:S05]  /*8b10*/  @P0 VIADD R3, R3, 0x1b8 ;  /* 0x000001b803030836 */ /* 0x000fea0000000000 */
[----:B--2---:R-:W-:Y:S04]  /*8b20*/  @P0 PRMT R2, R2, 0x654, R3 ;  /* 0x0000065402020816 */ /* 0x004fe80000000003 */
[----:B------:R2:W-:Y:S03]  /*8b30*/  @P0 SYNCS.ARRIVE.TRANS64.RED.A1T0 RZ, [R2+URZ], RZ ;  /* 0x000000ff02ff09a7 */ /* 0x0005e600081004ff */
.L_x_131:
[----:B------:R-:W-:Y:S01]  /*8b40*/  LOP3.LUT P0, RZ, R62, 0x1, RZ, 0xc0, !PT ;  /* 0x000000013eff7812 */ /* 0x000fe2000780c0ff */
[----:B------:R-:W-:Y:S01]  /*8b50*/  UIADD3 UR55, UPT, UPT, UR55, 0x2, URZ ;  /* 0x0000000237377890 */ /* 0x000fe2000fffe0ff */
[----:B------:R-:W-:Y:S01]  /*8b60*/  ISETP.NE.AND P1, PT, R0, 0x2, PT ;  /* 0x000000020000780c */ /* 0x000fe20003f25270 */
[----:B------:R-:W-:Y:S01]  /*8b70*/  UMOV UR47, UR53 ;  /* 0x00000035002f7c82 */ /* 0x000fe20008000000 */
[----:B------:R-:W-:Y:S01]  /*8b80*/  LOP3.LUT R74, R74, 0x1, RZ, 0x3c, !PT ;  /* 0x000000014a4a7812 */ /* 0x000fe200078e3cff */
[----:B------:R-:W-:Y:S01]  /*8b90*/  IMAD.IADD R18, R29, 0x1, R58 ;  /* 0x000000011d127824 */ /* 0x000fe200078e023a */
[----:B--2---:R-:W-:Y:S01]  /*8ba0*/  SEL R2, RZ, 0x1, P1 ;  /* 0x00000001ff027807 */ /* 0x004fe20000800000 */
[----:B------:R-:W-:Y:S01]  /*8bb0*/  IMAD.IADD R19, R31, 0x1, R64 ;  /* 0x000000011f137824 */ /* 0x000fe200078e0240 */
[----:B------:R-:W-:Y:S02]  /*8bc0*/  SEL R30, R0, RZ, P1 ;  /* 0x000000ff001e7207 */ /* 0x000fe40000800000 */
[----:B------:R-:W-:Y:S03]  /*8bd0*/  LOP3.LUT R75, R75, R2, RZ, 0x3c, !PT ;  /* 0x000000024b4b7212 */ /* 0x000fe600078e3cff */
[----:B------:R-:W-:Y:S05]  /*8be0*/  @P0 BRA `(.L_x_132) ;  /* 0xffffffd800b80947 */ /* 0x000fea000383ffff */
[----:B------:R-:W-:-:S09]  /*8bf0*/  UISETP.NE.AND UP0, UPT, UR50, URZ, UPT ;  /* 0x000000ff3200728c */ /* 0x000fd2000bf05270 */
[----:B------:R-:W-:Y:S05]  /*8c00*/  BRA.U !UP0, `(.L_x_133) ;  /* 0x0000000108487547 */ /* 0x000fea000b800000 */
[----:B------:R-:W2:Y:S02]  /*8c10*/  LDCU.64 UR4, c[0x0][0x990] ;  /* 0x00013200ff0477ac */ /* 0x000ea40008000a00 */
[----:B--2---:R-:W-:-:S04]  /*8c20*/  UISETP.NE.U32.AND UP0, UPT, UR4, URZ, UPT ;  /* 0x000000ff0400728c */ /* 0x004fc8000bf05070 */
[----:B------:R-:W-:-:S09]  /*8c30*/  UISETP.NE.AND.EX UP0, UPT, UR5, URZ, UPT, UP0 ;  /* 0x000000ff0500728c */ /* 0x000fd2000bf05300 */
[----:B------:R-:W-:Y:S05]  /*8c40*/  BRA.U UP0, `(.L_x_134) ;  /* 0x00000001000c7547 */ /* 0x000fea000b800000 */
[----:B------:R-:W-:-:S13]  /*8c50*/  FSETP.NEU.AND P0, PT, R35, RZ, PT ;  /* 0x000000ff2300720b */ /* 0x000fda0003f0d000 */
[----:B------:R-:W-:Y:S05]  /*8c60*/  @!P0 EXIT ;  /* 0x000000000000894d */ /* 0x000fea0003800000 */
[----:B------:R-:W-:Y:S05]  /*8c70*/  BRA `(.L_x_133) ;  /* 0x00000000002c7947 */ /* 0x000fea0003800000 */
.L_x_134:
[----:B------:R-:W-:Y:S01]  /*8c80*/  ISETP.NE.AND P0, PT, R81, RZ, PT ;  /* 0x000000ff5100720c */ /* 0x000fe20003f05270 */
[----:B------:R-:W-:-:S12]  /*8c90*/  BSSY.RECONVERGENT B0, `(.L_x_133) ;  /* 0x0000009000007945 */ /* 0x000fd80003800200 */
[----:B------:R-:W-:Y:S05]  /*8ca0*/  @P0 BRA `(.L_x_135) ;  /* 0x0000000000140947 */ /* 0x000fea0003800000 */
[----:B------:R-:W2:Y:S02]  /*8cb0*/  LDCU.64 UR4, c[0x0][0x988] ;  /* 0x00013100ff0477ac */ /* 0x000ea40008000a00 */
[----:B--2---:R-:W-:-:S04]  /*8cc0*/  ISETP.NE.U32.AND P0, PT, RZ, UR4, PT ;  /* 0x00000004ff007c0c */ /* 0x004fc8000bf05070 */
[----:B------:R-:W-:-:S13]  /*8cd0*/  ISETP.NE.AND.EX P0, PT, RZ, UR5, PT, P0 ;  /* 0x00000005ff007c0c */ /* 0x000fda000bf05300 */
[----:B------:R-:W-:Y:S05]  /*8ce0*/  @!P0 EXIT ;  /* 0x000000000000894d */ /* 0x000fea0003800000 */
[----:B------:R-:W-:Y:S05]  /*8cf0*/  BRA `(.L_x_136) ;  /* 0x0000000000087947 */ /* 0x000fea0003800000 */
.L_x_135:
[----:B------:R-:W-:-:S13]  /*8d00*/  FSETP.NEU.AND P0, PT, R35, RZ, PT ;  /* 0x000000ff2300720b */ /* 0x000fda0003f0d000 */
[----:B------:R-:W-:Y:S05]  /*8d10*/  @!P0 EXIT ;  /* 0x000000000000894d */ /* 0x000fea0003800000 */
.L_x_136:
[----:B------:R-:W-:Y:S05]  /*8d20*/  BSYNC.RECONVERGENT B0 ;  /* 0x0000000000007941 */ /* 0x000fea0003800200 */
.L_x_133:
[----:B------:R-:W-:Y:S01]  /*8d30*/  ULEA UR4, UR54, UR51, 0x3 ;  /* 0x0000003336047291 */ /* 0x000fe2000f8e18ff */
[----:B------:R-:W-:-:S04]  /*8d40*/  DEPBAR.LE SB0, 0x0 ;  /* 0x000080000000791a */ /* 0x000fc80000000000 */
[----:B------:R-:W-:-:S04]  /*8d50*/  UIADD3 UR4, UPT, UPT, UR4, 0x1b8, URZ ;  /* 0x000001b804047890 */ /* 0x000fc8000fffe0ff */
[----:B------:R-:W-:-:S09]  /*8d60*/  UPRMT UR4, UR46, 0x654, UR4 ;  /* 0x000006542e047896 */ /* 0x000fd20008000004 */
[----:B------:R-:W-:Y:S01]  /*8d70*/  SYNCS.ARRIVE.TRANS64.RED.A1T0 RZ, [UR4], RZ ;  /* 0x000000ffffff79a7 */ /* 0x000fe20008100404 */
[----:B------:R-:W-:Y:S05]  /*8d80*/  EXIT ;  /* 0x000000000000794d */ /* 0x000fea0003800000 */
.L_x_25:
[----:B------:R-:W-:Y:S07]  /*8d90*/  MOV R3, UR37 ;  /* 0x0000002500037c02 */ /* 0x000fee0008000f00 */
.L_x_137:
[----:B---3--:R3:W4:Y:S02]  /*8da0*/  SYNCS.PHASECHK.TRANS64.TRYWAIT P0, [R3+URZ+0xd0], R14 ;  /* 0x0000d00e030075a7 */ /* 0x00872400080011ff */
[----:B----4-:R-:W-:Y:S05]  /*8db0*/  @!P0 NANOSLEEP.SYNCS 0x989680 ;  /* 0x009896800000895d */ /* 0x010fea0003900000 */
[----:B------:R-:W4:Y:S02]  /*8dc0*/  @!P0 SYNCS.PHASECHK.TRANS64 P0, [R3+URZ+0xd0], R14 ;  /* 0x0000d00e030085a7 */ /* 0x000f2400080010ff */
[----:B----4-:R-:W-:Y:S05]  /*8dd0*/  @!P0 BRA `(.L_x_137) ;  /* 0xfffffffc00f08947 */ /* 0x010fea000383ffff */
[----:B------:R-:W-:Y:S05]  /*8de0*/  BRA `(.L_x_24) ;  /* 0xffffff9000887947 */ /* 0x000fea000383ffff */
.L_x_32:
[----:B------:R-:W-:Y:S07]  /*8df0*/  MOV R4, UR41 ;  /* 0x0000002900047c02 */ /* 0x000fee0008000f00 */
.L_x_138:
[----:B----4-:R4:W1:Y:S02]  /*8e00*/  SYNCS.PHASECHK.TRANS64.TRYWAIT P0, [R4+URZ+0xd0], R7 ;  /* 0x0000d007040075a7 */ /* 0x01086400080011ff */
[----:B-1----:R-:W-:Y:S05]  /*8e10*/  @!P0 NANOSLEEP.SYNCS 0x989680 ;  /* 0x009896800000895d */ /* 0x002fea0003900000 */
[----:B------:R-:W1:Y:S02]  /*8e20*/  @!P0 SYNCS.PHASECHK.TRANS64 P0, [R4+URZ+0xd0], R7 ;  /* 0x0000d007040085a7 */ /* 0x000e6400080010ff */
[----:B-1----:R-:W-:Y:S05]  /*8e30*/  @!P0 BRA `(.L_x_138) ;  /* 0xfffffffc00f08947 */ /* 0x002fea000383ffff */
[----:B------:R-:W-:Y:S05]  /*8e40*/  BRA `(.L_x_31) ;  /* 0xffffff9800087947 */ /* 0x000fea000383ffff */
.L_x_37:
[----:B-1----:R-:W-:-:S07]  /*8e50*/  MOV R2, UR45 ;  /* 0x0000002d00027c02 */ /* 0x002fce0008000f00 */
.L_x_139:
[----:B-1----:R1:W2:Y:S02]  /*8e60*/  SYNCS.PHASECHK.TRANS64.TRYWAIT P0, [R2+URZ+0x1e0], R3 ;  /* 0x0001e003020075a7 */ /* 0x0022a400080011ff */
[----:B--2---:R-:W-:Y:S05]  /*8e70*/  @!P0 NANOSLEEP.SYNCS 0x989680 ;  /* 0x009896800000895d */ /* 0x004fea0003900000 */
[----:B------:R-:W2:Y:S02]  /*8e80*/  @!P0 SYNCS.PHASECHK.TRANS64 P0, [R2+URZ+0x1e0], R3 ;  /* 0x0001e003020085a7 */ /* 0x000ea400080010ff */
[----:B--2---:R-:W-:Y:S05]  /*8e90*/  @!P0 BRA `(.L_x_139) ;  /* 0xfffffffc00f08947 */ /* 0x004fea000383ffff */
[----:B------:R-:W-:Y:S05]  /*8ea0*/  BRA `(.L_x_140) ;  /* 0xffffff9c00187947 */ /* 0x000fea000383ffff */
.L_x_41:
[----:B------:R-:W-:-:S07]  /*8eb0*/  MOV R0, UR4 ;  /* 0x0000000400007c02 */ /* 0x000fce0008000f00 */
.L_x_141:
[----:B-1----:R1:W2:Y:S02]  /*8ec0*/  SYNCS.PHASECHK.TRANS64.TRYWAIT P0, [R0+URZ], R3 ;  /* 0x00000003000075a7 */ /* 0x0022a400080011ff */
[----:B--2---:R-:W-:Y:S05]  /*8ed0*/  @!P0 NANOSLEEP.SYNCS 0x989680 ;  /* 0x009896800000895d */ /* 0x004fea0003900000 */
[----:B------:R-:W2:Y:S02]  /*8ee0*/  @!P0 SYNCS.PHASECHK.TRANS64 P0, [R0+URZ], R3 ;  /* 0x00000003000085a7 */ /* 0x000ea400080010ff */
[----:B--2---:R-:W-:Y:S05]  /*8ef0*/  @!P0 BRA `(.L_x_141) ;  /* 0xfffffffc00f08947 */ /* 0x004fea000383ffff */
[----:B------:R-:W-:Y:S05]  /*8f00*/  BRA `(.L_x_142) ;  /* 0xffffffa000687947 */ /* 0x000fea000383ffff */
.L_x_42:
[----:B------:R-:W-:-:S07]  /*8f10*/  MOV R0, UR4 ;  /* 0x0000000400007c02 */ /* 0x000fce0008000f00 */
.L_x_143:
[----:B-1----:R1:W2:Y:S02]  /*8f20*/  SYNCS.PHASECHK.TRANS64.TRYWAIT P0, [R0+URZ], R3 ;  /* 0x00000003000075a7 */ /* 0x0022a400080011ff */
[----:B--2---:R-:W-:Y:S05]  /*8f30*/  @!P0 NANOSLEEP.SYNCS 0x989680 ;  /* 0x009896800000895d */ /* 0x004fea0003900000 */
[----:B------:R-:W2:Y:S02]  /*8f40*/  @!P0 SYNCS.PHASECHK.TRANS64 P0, [R0+URZ], R3 ;  /* 0x00000003000085a7 */ /* 0x000ea400080010ff */
[----:B--2---:R-:W-:Y:S05]  /*8f50*/  @!P0 BRA `(.L_x_143) ;  /* 0xfffffffc00f08947 */ /* 0x004fea000383ffff */
[----:B------:R-:W-:Y:S05]  /*8f60*/  BRA `(.L_x_144) ;  /* 0xffffffa000747947 */ /* 0x000fea000383ffff */
.L_x_43:
[----:B------:R-:W-:-:S07]  /*8f70*/  MOV R0, UR4 ;  /* 0x0000000400007c02 */ /* 0x000fce0008000f00 */
.L_x_145:
[----:B-1----:R1:W2:Y:S02]  /*8f80*/  SYNCS.PHASECHK.TRANS64.TRYWAIT P0, [R0+URZ], R3 ;  /* 0x00000003000075a7 */ /* 0x0022a400080011ff */
[----:B--2---:R-:W-:Y:S05]  /*8f90*/  @!P0 NANOSLEEP.SYNCS 0x989680 ;  /* 0x009896800000895d */ /* 0x004fea0003900000 */
[----:B------:R-:W2:Y:S02]  /*8fa0*/  @!P0 SYNCS.PHASECHK.TRANS64 P0, [R0+URZ], R3 ;  /* 0x00000003000085a7 */ /* 0x000ea400080010ff */
[----:B--2---:R-:W-:Y:S05]  /*8fb0*/  @!P0 BRA `(.L_x_145) ;  /* 0xfffffffc00f08947 */ /* 0x004fea000383ffff */
[----:B------:R-:W-:Y:S05]  /*8fc0*/  BRA `(.L_x_146) ;  /* 0xffffffa000807947 */ /* 0x000fea000383ffff */
.L_x_44:
[----:B------:R-:W-:-:S07]  /*8fd0*/  MOV R0, UR4 ;  /* 0x0000000400007c02 */ /* 0x000fce0008000f00 */
.L_x_147:
[----:B-1----:R1:W2:Y:S02]  /*8fe0*/  SYNCS.PHASECHK.TRANS64.TRYWAIT P0, [R0+URZ], R3 ;  /* 0x00000003000075a7 */ /* 0x0022a400080011ff */
[----:B--2---:R-:W-:Y:S05]  /*8ff0*/  @!P0 NANOSLEEP.SYNCS 0x989680 ;  /* 0x009896800000895d */ /* 0x004fea0003900000 */
[----:B------:R-:W2:Y:S02]  /*9000*/  @!P0 SYNCS.PHASECHK.TRANS64 P0, [R0+URZ], R3 ;  /* 0x00000003000085a7 */ /* 0x000ea400080010ff */
[----:B--2---:R-:W-:Y:S05]  /*9010*/  @!P0 BRA `(.L_x_147) ;  /* 0xfffffffc00f08947 */ /* 0x004fea000383ffff */
[----:B------:R-:W-:Y:S05]  /*9020*/  BRA `(.L_x_148) ;  /* 0xffffffa0008c7947 */ /* 0x000fea000383ffff */
.L_x_45:
[----:B------:R-:W-:-:S07]  /*9030*/  MOV R0, UR4 ;  /* 0x0000000400007c02 */ /* 0x000fce0008000f00 */
.L_x_149:
[----:B-1----:R1:W2:Y:S02]  /*9040*/  SYNCS.PHASECHK.TRANS64.TRYWAIT P0, [R0+URZ], R3 ;  /* 0x00000003000075a7 */ /* 0x0022a400080011ff */
[----:B--2---:R-:W-:Y:S05]  /*9050*/  @!P0 NANOSLEEP.SYNCS 0x989680 ;  /* 0x009896800000895d */ /* 0x004fea0003900000 */
[----:B------:R-:W2:Y:S02]  /*9060*/  @!P0 SYNCS.PHASECHK.TRANS64 P0, [R0+URZ], R3 ;  /* 0x00000003000085a7 */ /* 0x000ea400080010ff */
[----:B--2---:R-:W-:Y:S05]  /*9070*/  @!P0 BRA `(.L_x_149) ;  /* 0xfffffffc00f08947 */ /* 0x004fea000383ffff */
[----:B------:R-:W-:Y:S05]  /*9080*/  BRA `(.L_x_150) ;  /* 0xffffffa000987947 */ /* 0x000fea000383ffff */
.L_x_46:
[----:B------:R-:W-:-:S07]  /*9090*/  MOV R0, UR4 ;  /* 0x0000000400007c02 */ /* 0x000fce0008000f00 */
.L_x_151:
[----:B-1----:R1:W2:Y:S02]  /*90a0*/  SYNCS.PHASECHK.TRANS64.TRYWAIT P0, [R0+URZ], R3 ;  /* 0x00000003000075a7 */ /* 0x0022a400080011ff */
[----:B--2---:R-:W-:Y:S05]  /*90b0*/  @!P0 NANOSLEEP.SYNCS 0x989680 ;  /* 0x009896800000895d */ /* 0x004fea0003900000 */
[----:B------:R-:W2:Y:S02]  /*90c0*/  @!P0 SYNCS.PHASECHK.TRANS64 P0, [R0+URZ], R3 ;  /* 0x00000003000085a7 */ /* 0x000ea400080010ff */
[----:B--2---:R-:W-:Y:S05]  /*90d0*/  @!P0 BRA `(.L_x_151) ;  /* 0xfffffffc00f08947 */ /* 0x004fea000383ffff */
[----:B------:R-:W-:Y:S05]  /*90e0*/  BRA `(.L_x_152) ;  /* 0xffffffa000a47947 */ /* 0x000fea000383ffff */
.L_x_47:
[----:B------:R-:W-:-:S07]  /*90f0*/  MOV R0, UR4 ;  /* 0x0000000400007c02 */ /* 0x000fce0008000f00 */
.L_x_153:
[----:B-1----:R1:W2:Y:S02]  /*9100*/  SYNCS.PHASECHK.TRANS64.TRYWAIT P0, [R0+URZ], R3 ;  /* 0x00000003000075a7 */ /* 0x0022a400080011ff */
[----:B--2---:R-:W-:Y:S05]  /*9110*/  @!P0 NANOSLEEP.SYNCS 0x989680 ;  /* 0x009896800000895d */ /* 0x004fea0003900000 */
[----:B------:R-:W2:Y:S02]  /*9120*/  @!P0 SYNCS.PHASECHK.TRANS64 P0, [R0+URZ], R3 ;  /* 0x00000003000085a7 */ /* 0x000ea400080010ff */
[----:B--2---:R-:W-:Y:S05]  /*9130*/  @!P0 BRA `(.L_x_153) ;  /* 0xfffffffc00f08947 */ /* 0x004fea000383ffff */
[----:B------:R-:W-:Y:S05]  /*9140*/  BRA `(.L_x_154) ;  /* 0xffffffa000b07947 */ /* 0x000fea000383ffff */
.L_x_48:
[----:B------:R-:W-:-:S07]  /*9150*/  MOV R0, UR4 ;  /* 0x0000000400007c02 */ /* 0x000fce0008000f00 */
.L_x_155:
[----:B-1----:R1:W2:Y:S02]  /*9160*/  SYNCS.PHASECHK.TRANS64.TRYWAIT P0, [R0+URZ], R3 ;  /* 0x00000003000075a7 */ /* 0x0022a400080011ff */
[----:B--2---:R-:W-:Y:S05]  /*9170*/  @!P0 NANOSLEEP.SYNCS 0x989680 ;  /* 0x009896800000895d */ /* 0x004fea0003900000 */
[----:B------:R-:W2:Y:S02]  /*9180*/  @!P0 SYNCS.PHASECHK.TRANS64 P0, [R0+URZ], R3 ;  /* 0x00000003000085a7 */ /* 0x000ea400080010ff */
[----:B--2---:R-:W-:Y:S05]  /*9190*/  @!P0 BRA `(.L_x_155) ;  /* 0xfffffffc00f08947 */ /* 0x004fea000383ffff */
[----:B------:R-:W-:Y:S05]  /*91a0*/  BRA `(.L_x_156) ;  /* 0xffffffa000bc7947 */ /* 0x000fea000383ffff */
.L_x_49:
[----:B------:R-:W-:-:S07]  /*91b0*/  MOV R0, UR4 ;  /* 0x0000000400007c02 */ /* 0x000fce0008000f00 */
.L_x_157:
[----:B-1----:R1:W2:Y:S02]  /*91c0*/  SYNCS.PHASECHK.TRANS64.TRYWAIT P0, [R0+URZ], R3 ;  /* 0x00000003000075a7 */ /* 0x0022a400080011ff */
[----:B--2---:R-:W-:Y:S05]  /*91d0*/  @!P0 NANOSLEEP.SYNCS 0x989680 ;  /* 0x009896800000895d */ /* 0x004fea0003900000 */
[----:B------:R-:W2:Y:S02]  /*91e0*/  @!P0 SYNCS.PHASECHK.TRANS64 P0, [R0+URZ], R3 ;  /* 0x00000003000085a7 */ /* 0x000ea400080010ff */
[----:B--2---:R-:W-:Y:S05]  /*91f0*/  @!P0 BRA `(.L_x_157) ;  /* 0xfffffffc00f08947 */ /* 0x004fea000383ffff */
[----:B------:R-:W-:Y:S05]  /*9200*/  BRA `(.L_x_158) ;  /* 0xffffffa000c87947 */ /* 0x000fea000383ffff */
.L_x_50:
[----:B------:R-:W-:-:S07]  /*9210*/  MOV R0, UR4 ;  /* 0x0000000400007c02 */ /* 0x000fce0008000f00 */
.L_x_159:
[----:B-1----:R1:W2:Y:S02]  /*9220*/  SYNCS.PHASECHK.TRANS64.TRYWAIT P0, [R0+URZ], R3 ;  /* 0x00000003000075a7 */ /* 0x0022a400080011ff */
[----:B--2---:R-:W-:Y:S05]  /*9230*/  @!P0 NANOSLEEP.SYNCS 0x989680 ;  /* 0x009896800000895d */ /* 0x004fea0003900000 */
[----:B------:R-:W2:Y:S02]  /*9240*/  @!P0 SYNCS.PHASECHK.TRANS64 P0, [R0+URZ], R3 ;  /* 0x00000003000085a7 */ /* 0x000ea400080010ff */
[----:B--2---:R-:W-:Y:S05]  /*9250*/  @!P0 BRA `(.L_x_159) ;  /* 0xfffffffc00f08947 */ /* 0x004fea000383ffff */
[----:B------:R-:W-:Y:S05]  /*9260*/  BRA `(.L_x_160) ;  /* 0xffffffa000d47947 */ /* 0x000fea000383ffff */
.L_x_51:
[----:B------:R-:W-:-:S07]  /*9270*/  MOV R0, UR4 ;  /* 0x0000000400007c02 */ /* 0x000fce0008000f00 */
.L_x_161:
[----:B-1----:R1:W2:Y:S02]  /*9280*/  SYNCS.PHASECHK.TRANS64.TRYWAIT P0, [R0+URZ], R3 ;  /* 0x00000003000075a7 */ /* 0x0022a400080011ff */
[----:B--2---:R-:W-:Y:S05]  /*9290*/  @!P0 NANOSLEEP.SYNCS 0x989680 ;  /* 0x009896800000895d */ /* 0x004fea0003900000 */
[----:B------:R-:W2:Y:S02]  /*92a0*/  @!P0 SYNCS.PHASECHK.TRANS64 P0, [R0+URZ], R3 ;  /* 0x00000003000085a7 */ /* 0x000ea400080010ff */
[----:B--2---:R-:W-:Y:S05]  /*92b0*/  @!P0 BRA `(.L_x_161) ;  /* 0xfffffffc00f08947 */ /* 0x004fea000383ffff */
[----:B------:R-:W-:Y:S05]  /*92c0*/  BRA `(.L_x_162) ;  /* 0xffffffa000e07947 */ /* 0x000fea000383ffff */
.L_x_52:
[----:B------:R-:W-:-:S07]  /*92d0*/  MOV R0, UR4 ;  /* 0x0000000400007c02 */ /* 0x000fce0008000f00 */
.L_x_163:
[----:B-1----:R1:W2:Y:S02]  /*92e0*/  SYNCS.PHASECHK.TRANS64.TRYWAIT P0, [R0+URZ], R3 ;  /* 0x00000003000075a7 */ /* 0x0022a400080011ff */
[----:B--2---:R-:W-:Y:S05]  /*92f0*/  @!P0 NANOSLEEP.SYNCS 0x989680 ;  /* 0x009896800000895d */ /* 0x004fea0003900000 */
[----:B------:R-:W2:Y:S02]  /*9300*/  @!P0 SYNCS.PHASECHK.TRANS64 P0, [R0+URZ], R3 ;  /* 0x00000003000085a7 */ /* 0x000ea400080010ff */
[----:B--2---:R-:W-:Y:S05]  /*9310*/  @!P0 BRA `(.L_x_163) ;  /* 0xfffffffc00f08947 */ /* 0x004fea000383ffff */
[----:B------:R-:W-:Y:S05]  /*9320*/  BRA `(.L_x_164) ;  /* 0xffffffa000ec7947 */ /* 0x000fea000383ffff */
.L_x_53:
[----:B------:R-:W-:-:S07]  /*9330*/  MOV R0, UR4 ;  /* 0x0000000400007c02 */ /* 0x000fce0008000f00 */
.L_x_165:
[----:B-1----:R1:W2:Y:S02]  /*9340*/  SYNCS.PHASECHK.TRANS64.TRYWAIT P0, [R0+URZ], R3 ;  /* 0x00000003000075a7 */ /* 0x0022a400080011ff */
[----:B--2---:R-:W-:Y:S05]  /*9350*/  @!P0 NANOSLEEP.SYNCS 0x989680 ;  /* 0x009896800000895d */ /* 0x004fea0003900000 */
[----:B------:R-:W2:Y:S02]  /*9360*/  @!P0 SYNCS.PHASECHK.TRANS64 P0, [R0+URZ], R3 ;  /* 0x00000003000085a7 */ /* 0x000ea400080010ff */
[----:B--2---:R-:W-:Y:S05]  /*9370*/  @!P0 BRA `(.L_x_165) ;  /* 0xfffffffc00f08947 */ /* 0x004fea000383ffff */
[----:B------:R-:W-:Y:S05]  /*9380*/  BRA `(.L_x_166) ;  /* 0xffffffa000f87947 */ /* 0x000fea000383ffff */
.L_x_54:
[----:B------:R-:W-:-:S07]  /*9390*/  MOV R0, UR4 ;  /* 0x0000000400007c02 */ /* 0x000fce0008000f00 */
.L_x_167:
[----:B-1----:R1:W2:Y:S02]  /*93a0*/  SYNCS.PHASECHK.TRANS64.TRYWAIT P0, [R0+URZ], R3 ;  /* 0x00000003000075a7 */ /* 0x0022a400080011ff */
[----:B--2---:R-:W-:Y:S05]  /*93b0*/  @!P0 NANOSLEEP.SYNCS 0x989680 ;  /* 0x009896800000895d */ /* 0x004fea0003900000 */
[----:B------:R-:W2:Y:S02]  /*93c0*/  @!P0 SYNCS.PHASECHK.TRANS64 P0, [R0+URZ], R3 ;  /* 0x00000003000085a7 */ /* 0x000ea400080010ff */
[----:B--2---:R-:W-:Y:S05]  /*93d0*/  @!P0 BRA `(.L_x_167) ;  /* 0xfffffffc00f08947 */ /* 0x004fea000383ffff */
[----:B------:R-:W-:Y:S05]  /*93e0*/  BRA `(.L_x_168) ;  /* 0xffffffa400047947 */ /* 0x000fea000383ffff */
.L_x_55:
[----:B------:R-:W-:-:S07]  /*93f0*/  MOV R0, UR4 ;  /* 0x0000000400007c02 */ /* 0x000fce0008000f00 */
.L_x_169:
[----:B-1----:R1:W2:Y:S02]  /*9400*/  SYNCS.PHASECHK.TRANS64.TRYWAIT P0, [R0+URZ], R3 ;  /* 0x00000003000075a7 */ /* 0x0022a400080011ff */
[----:B--2---:R-:W-:Y:S05]  /*9410*/  @!P0 NANOSLEEP.SYNCS 0x989680 ;  /* 0x009896800000895d */ /* 0x004fea0003900000 */
[----:B------:R-:W2:Y:S02]  /*9420*/  @!P0 SYNCS.PHASECHK.TRANS64 P0, [R0+URZ], R3 ;  /* 0x00000003000085a7 */ /* 0x000ea400080010ff */
[----:B--2---:R-:W-:Y:S05]  /*9430*/  @!P0 BRA `(.L_x_169) ;  /* 0xfffffffc00f08947 */ /* 0x004fea000383ffff */
[----:B------:R-:W-:Y:S05]  /*9440*/  BRA `(.L_x_170) ;  /* 0xffffffa400107947 */ /* 0x000fea000383ffff */
.L_x_56:
[----:B------:R-:W-:-:S07]  /*9450*/  MOV R0, UR4 ;  /* 0x0000000400007c02 */ /* 0x000fce0008000f00 */
.L_x_171:
[----:B-1----:R1:W2:Y:S02]  /*9460*/  SYNCS.PHASECHK.TRANS64.TRYWAIT P0, [R0+URZ], R3 ;  /* 0x00000003000075a7 */ /* 0x0022a400080011ff */
[----:B--2---:R-:W-:Y:S05]  /*9470*/  @!P0 NANOSLEEP.SYNCS 0x989680 ;  /* 0x009896800000895d */ /* 0x004fea0003900000 */
[----:B------:R-:W2:Y:S02]  /*9480*/  @!P0 SYNCS.PHASECHK.TRANS64 P0, [R0+URZ], R3 ;  /* 0x00000003000085a7 */ /* 0x000ea400080010ff */
[----:B--2---:R-:W-:Y:S05]  /*9490*/  @!P0 BRA `(.L_x_171) ;  /* 0xfffffffc00f08947 */ /* 0x004fea000383ffff */
[----:B------:R-:W-:Y:S05]  /*94a0*/  BRA `(.L_x_172) ;  /* 0xffffffa4001c7947 */ /* 0x000fea000383ffff */
.L_x_57:
[----:B------:R-:W-:-:S07]  /*94b0*/  MOV R0, UR4 ;  /* 0x0000000400007c02 */ /* 0x000fce0008000f00 */
.L_x_173:
[----:B-1----:R1:W2:Y:S02]  /*94c0*/  SYNCS.PHASECHK.TRANS64.TRYWAIT P0, [R0+URZ], R3 ;  /* 0x00000003000075a7 */ /* 0x0022a400080011ff */
[----:B--2---:R-:W-:Y:S05]  /*94d0*/  @!P0 NANOSLEEP.SYNCS 0x989680 ;  /* 0x009896800000895d */ /* 0x004fea0003900000 */
[----:B------:R-:W2:Y:S02]  /*94e0*/  @!P0 SYNCS.PHASECHK.TRANS64 P0, [R0+URZ], R3 ;  /* 0x00000003000085a7 */ /* 0x000ea400080010ff */
[----:B--2---:R-:W-:Y:S05]  /*94f0*/  @!P0 BRA `(.L_x_173) ;  /* 0xfffffffc00f08947 */ /* 0x004fea000383ffff */
[----:B------:R-:W-:Y:S05]  /*9500*/  BRA `(.L_x_174) ;  /* 0xffffffa400287947 */ /* 0x000fea000383ffff */
.L_x_58:
[----:B------:R-:W-:-:S07]  /*9510*/  MOV R0, UR4 ;  /* 0x0000000400007c02 */ /* 0x000fce0008000f00 */
.L_x_175:
[----:B-1----:R1:W2:Y:S02]  /*9520*/  SYNCS.PHASECHK.TRANS64.TRYWAIT P0, [R0+URZ], R3 ;  /* 0x00000003000075a7 */ /* 0x0022a400080011ff */
[----:B--2---:R-:W-:Y:S05]  /*9530*/  @!P0 NANOSLEEP.SYNCS 0x989680 ;  /* 0x009896800000895d */ /* 0x004fea0003900000 */
[----:B------:R-:W2:Y:S02]  /*9540*/  @!P0 SYNCS.PHASECHK.TRANS64 P0, [R0+URZ], R3 ;  /* 0x00000003000085a7 */ /* 0x000ea400080010ff */
[----:B--2---:R-:W-:Y:S05]  /*9550*/  @!P0 BRA `(.L_x_175) ;  /* 0xfffffffc00f08947 */ /* 0x004fea000383ffff */
[----:B------:R-:W-:Y:S05]  /*9560*/  BRA `(.L_x_176) ;  /* 0xffffffa400347947 */ /* 0x000fea000383ffff */
.L_x_59:
[----:B------:R-:W-:-:S07]  /*9570*/  MOV R0, UR4 ;  /* 0x0000000400007c02 */ /* 0x000fce0008000f00 */
.L_x_177:
[----:B-1----:R1:W2:Y:S02]  /*9580*/  SYNCS.PHASECHK.TRANS64.TRYWAIT P0, [R0+URZ], R3 ;  /* 0x00000003000075a7 */ /* 0x0022a400080011ff */
[----:B--2---:R-:W-:Y:S05]  /*9590*/  @!P0 NANOSLEEP.SYNCS 0x989680 ;  /* 0x009896800000895d */ /* 0x004fea0003900000 */
[----:B------:R-:W2:Y:S02]  /*95a0*/  @!P0 SYNCS.PHASECHK.TRANS64 P0, [R0+URZ], R3 ;  /* 0x00000003000085a7 */ /* 0x000ea400080010ff */
[----:B--2---:R-:W-:Y:S05]  /*95b0*/  @!P0 BRA `(.L_x_177) ;  /* 0xfffffffc00f08947 */ /* 0x004fea000383ffff */
[----:B------:R-:W-:Y:S05]  /*95c0*/  BRA `(.L_x_178) ;  /* 0xffffffa400407947 */ /* 0x000fea000383ffff */
.L_x_60:
[----:B------:R-:W-:-:S07]  /*95d0*/  MOV R0, UR4 ;  /* 0x0000000400007c02 */ /* 0x000fce0008000f00 */
.L_x_179:
[----:B-1----:R1:W2:Y:S02]  /*95e0*/  SYNCS.PHASECHK.TRANS64.TRYWAIT P0, [R0+URZ], R3 ;  /* 0x00000003000075a7 */ /* 0x0022a400080011ff */
[----:B--2---:R-:W-:Y:S05]  /*95f0*/  @!P0 NANOSLEEP.SYNCS 0x989680 ;  /* 0x009896800000895d */ /* 0x004fea0003900000 */
[----:B------:R-:W2:Y:S02]  /*9600*/  @!P0 SYNCS.PHASECHK.TRANS64 P0, [R0+URZ], R3 ;  /* 0x00000003000085a7 */ /* 0x000ea400080010ff */
[----:B--2---:R-:W-:Y:S05]  /*9610*/  @!P0 BRA `(.L_x_179) ;  /* 0xfffffffc00f08947 */ /* 0x004fea000383ffff */
[----:B------:R-:W-:Y:S05]  /*9620*/  BRA `(.L_x_180) ;  /* 0xffffffa4004c7947 */ /* 0x000fea000383ffff */
.L_x_61:
[----:B------:R-:W-:-:S07]  /*9630*/  MOV R0, UR4 ;  /* 0x0000000400007c02 */ /* 0x000fce0008000f00 */
.L_x_181:
[----:B-1----:R1:W2:Y:S02]  /*9640*/  SYNCS.PHASECHK.TRANS64.TRYWAIT P0, [R0+URZ], R3 ;  /* 0x00000003000075a7 */ /* 0x0022a400080011ff */
[----:B--2---:R-:W-:Y:S05]  /*9650*/  @!P0 NANOSLEEP.SYNCS 0x989680 ;  /* 0x009896800000895d */ /* 0x004fea0003900000 */
[----:B------:R-:W2:Y:S02]  /*9660*/  @!P0 SYNCS.PHASECHK.TRANS64 P0, [R0+URZ], R3 ;  /* 0x00000003000085a7 */ /* 0x000ea400080010ff */
[----:B--2---:R-:W-:Y:S05]  /*9670*/  @!P0 BRA `(.L_x_181) ;  /* 0xfffffffc00f08947 */ /* 0x004fea000383ffff */
[----:B------:R-:W-:Y:S05]  /*9680*/  BRA `(.L_x_182) ;  /* 0xffffffa400587947 */ /* 0x000fea000383ffff */
.L_x_62:
[----:B------:R-:W-:-:S07]  /*9690*/  MOV R0, UR4 ;  /* 0x0000000400007c02 */ /* 0x000fce0008000f00 */
.L_x_183:
[----:B-1----:R1:W2:Y:S02]  /*96a0*/  SYNCS.PHASECHK.TRANS64.TRYWAIT P0, [R0+URZ], R3 ;  /* 0x00000003000075a7 */ /* 0x0022a400080011ff */
[----:B--2---:R-:W-:Y:S05]  /*96b0*/  @!P0 NANOSLEEP.SYNCS 0x989680 ;  /* 0x009896800000895d */ /* 0x004fea0003900000 */
[----:B------:R-:W2:Y:S02]  /*96c0*/  @!P0 SYNCS.PHASECHK.TRANS64 P0, [R0+URZ], R3 ;  /* 0x00000003000085a7 */ /* 0x000ea400080010ff */
[----:B--2---:R-:W-:Y:S05]  /*96d0*/  @!P0 BRA `(.L_x_183) ;  /* 0xfffffffc00f08947 */ /* 0x004fea000383ffff */
[----:B------:R-:W-:Y:S05]  /*96e0*/  BRA `(.L_x_184) ;  /* 0xffffffa400647947 */ /* 0x000fea000383ffff */
.L_x_63:
[----:B------:R-:W-:-:S07]  /*96f0*/  MOV R0, UR4 ;  /* 0x0000000400007c02 */ /* 0x000fce0008000f00 */
.L_x_185:
[----:B-1----:R1:W2:Y:S02]  /*9700*/  SYNCS.PHASECHK.TRANS64.TRYWAIT P0, [R0+URZ], R3 ;  /* 0x00000003000075a7 */ /* 0x0022a400080011ff */
[----:B--2---:R-:W-:Y:S05]  /*9710*/  @!P0 NANOSLEEP.SYNCS 0x989680 ;  /* 0x009896800000895d */ /* 0x004fea0003900000 */
[----:B------:R-:W2:Y:S02]  /*9720*/  @!P0 SYNCS.PHASECHK.TRANS64 P0, [R0+URZ], R3 ;  /* 0x00000003000085a7 */ /* 0x000ea400080010ff */
[----:B--2---:R-:W-:Y:S05]  /*9730*/  @!P0 BRA `(.L_x_185) ;  /* 0xfffffffc00f08947 */ /* 0x004fea000383ffff */
[----:B------:R-:W-:Y:S05]  /*9740*/  BRA `(.L_x_186) ;  /* 0xffffffa400707947 */ /* 0x000fea000383ffff */
.L_x_64:
[----:B------:R-:W-:-:S07]  /*9750*/  MOV R0, UR4 ;  /* 0x0000000400007c02 */ /* 0x000fce0008000f00 */
.L_x_187:
[----:B-1----:R1:W2:Y:S02]  /*9760*/  SYNCS.PHASECHK.TRANS64.TRYWAIT P0, [R0+URZ], R3 ;  /* 0x00000003000075a7 */ /* 0x0022a400080011ff */
[----:B--2---:R-:W-:Y:S05]  /*9770*/  @!P0 NANOSLEEP.SYNCS 0x989680 ;  /* 0x009896800000895d */ /* 0x004fea0003900000 */
[----:B------:R-:W2:Y:S02]  /*9780*/  @!P0 SYNCS.PHASECHK.TRANS64 P0, [R0+URZ], R3 ;  /* 0x00000003000085a7 */ /* 0x000ea400080010ff */
[----:B--2---:R-:W-:Y:S05]  /*9790*/  @!P0 BRA `(.L_x_187) ;  /* 0xfffffffc00f08947 */ /* 0x004fea000383ffff */
[----:B------:R-:W-:Y:S05]  /*97a0*/  BRA `(.L_x_188) ;  /* 0xffffffa4007c7947 */ /* 0x000fea000383ffff */
.L_x_65:
[----:B------:R-:W-:-:S07]  /*97b0*/  MOV R0, UR4 ;  /* 0x0000000400007c02 */ /* 0x000fce0008000f00 */
.L_x_189:
[----:B-1----:R1:W2:Y:S02]  /*97c0*/  SYNCS.PHASECHK.TRANS64.TRYWAIT P0, [R0+URZ], R3 ;  /* 0x00000003000075a7 */ /* 0x0022a400080011ff */
[----:B--2---:R-:W-:Y:S05]  /*97d0*/  @!P0 NANOSLEEP.SYNCS 0x989680 ;  /* 0x009896800000895d */ /* 0x004fea0003900000 */
[----:B------:R-:W2:Y:S02]  /*97e0*/  @!P0 SYNCS.PHASECHK.TRANS64 P0, [R0+URZ], R3 ;  /* 0x00000003000085a7 */ /* 0x000ea400080010ff */
[----:B--2---:R-:W-:Y:S05]  /*97f0*/  @!P0 BRA `(.L_x_189) ;  /* 0xfffffffc00f08947 */ /* 0x004fea000383ffff */
[----:B------:R-:W-:Y:S05]  /*9800*/  BRA `(.L_x_190) ;  /* 0xffffffa400887947 */ /* 0x000fea000383ffff */
.L_x_68:
[----:B------:R-:W-:-:S07]  /*9810*/  MOV R4, UR46 ;  /* 0x0000002e00047c02 */ /* 0x000fce0008000f00 */
.L_x_191:
[----:B--2---:R2:W3:Y:S02]  /*9820*/  SYNCS.PHASECHK.TRANS64.TRYWAIT P1, [R4+URZ+0x1e8], R7 ;  /* 0x0001e807040075a7 */ /* 0x0044e400080211ff */
[----:B---3--:R-:W-:Y:S05]  /*9830*/  @!P1 NANOSLEEP.SYNCS 0x989680 ;  /* 0x009896800000995d */ /* 0x008fea0003900000 */
[----:B------:R-:W3:Y:S02]  /*9840*/  @!P1 SYNCS.PHASECHK.TRANS64 P1, [R4+URZ+0x1e8], R7 ;  /* 0x0001e807040095a7 */ /* 0x000ee400080210ff */
[----:B---3--:R-:W-:Y:S05]  /*9850*/  @!P1 BRA `(.L_x_191) ;  /* 0xfffffffc00f09947 */ /* 0x008fea000383ffff */
[----:B------:R-:W-:Y:S05]  /*9860*/  BRA `(.L_x_192) ;  /* 0xffffffa400ec7947 */ /* 0x000fea000383ffff */
.L_x_69:
[----:B--2---:R-:W-:-:S07]  /*9870*/  MOV R4, UR46 ;  /* 0x0000002e00047c02 */ /* 0x004fce0008000f00 */
.L_x_193:
[----:B--2---:R2:W3:Y:S02]  /*9880*/  SYNCS.PHASECHK.TRANS64.TRYWAIT P1, [R4+URZ+0x1e0], R5 ;  /* 0x0001e005040075a7 */ /* 0x0044e400080211ff */
[----:B---3--:R-:W-:Y:S05]  /*9890*/  @!P1 NANOSLEEP.SYNCS 0x989680 ;  /* 0x009896800000995d */ /* 0x008fea0003900000 */
[----:B------:R-:W3:Y:S02]  /*98a0*/  @!P1 SYNCS.PHASECHK.TRANS64 P1, [R4+URZ+0x1e0], R5 ;  /* 0x0001e005040095a7 */ /* 0x000ee400080210ff */
[----:B---3--:R-:W-:Y:S05]  /*98b0*/  @!P1 BRA `(.L_x_193) ;  /* 0xfffffffc00f09947 */ /* 0x008fea000383ffff */
[----:B------:R-:W-:Y:S05]  /*98c0*/  BRA `(.L_x_194) ;  /* 0xffffffa400f47947 */ /* 0x000fea000383ffff */
.L_x_77:
[----:B------:R-:W-:-:S07]  /*98d0*/  MOV R0, UR7 ;  /* 0x0000000700007c02 */ /* 0x000fce0008000f00 */
.L_x_195:
[----:B---3--:R3:W4:Y:S02]  /*98e0*/  SYNCS.PHASECHK.TRANS64.TRYWAIT P0, [R0+URZ+0x1e0], R3 ;  /* 0x0001e003000075a7 */ /* 0x00872400080011ff */
[----:B----4-:R-:W-:Y:S05]  /*98f0*/  @!P0 NANOSLEEP.SYNCS 0x989680 ;  /* 0x009896800000895d */ /* 0x010fea0003900000 */
[----:B------:R-:W4:Y:S02]  /*9900*/  @!P0 SYNCS.PHASECHK.TRANS64 P0, [R0+URZ+0x1e0], R3 ;  /* 0x0001e003000085a7 */ /* 0x000f2400080010ff */
[----:B----4-:R-:W-:Y:S05]  /*9910*/  @!P0 BRA `(.L_x_195) ;  /* 0xfffffffc00f08947 */ /* 0x010fea000383ffff */
[----:B------:R-:W-:Y:S05]  /*9920*/  BRA `(.L_x_196) ;  /* 0xffffffac00687947 */ /* 0x000fea000383ffff */
.L_x_78:
[----:B------:R-:W-:-:S07]  /*9930*/  MOV R0, UR9 ;  /* 0x0000000900007c02 */ /* 0x000fce0008000f00 */
.L_x_197:
[----:B--2---:R2:W3:Y:S02]  /*9940*/  SYNCS.PHASECHK.TRANS64.TRYWAIT P0, [R0+URZ+0x200], R3 ;  /* 0x00020003000075a7 */ /* 0x0044e400080011ff */
[----:B---3--:R-:W-:Y:S05]  /*9950*/  @!P0 NANOSLEEP.SYNCS 0x989680 ;  /* 0x009896800000895d */ /* 0x008fea0003900000 */
[----:B------:R-:W3:Y:S02]  /*9960*/  @!P0 SYNCS.PHASECHK.TRANS64 P0, [R0+URZ+0x200], R3 ;  /* 0x00020003000085a7 */ /* 0x000ee400080010ff */
[----:B---3--:R-:W-:Y:S05]  /*9970*/  @!P0 BRA `(.L_x_197) ;  /* 0xfffffffc00f08947 */ /* 0x008fea000383ffff */
[----:B------:R-:W-:Y:S05]  /*9980*/  BRA `(.L_x_198) ;  /* 0xffffffac00807947 */ /* 0x000fea000383ffff */
.L_x_81:
[----:B--2---:R-:W-:Y:S07]  /*9990*/  MOV R0, UR8 ;  /* 0x0000000800007c02 */ /* 0x004fee0008000f00 */
.L_x_199:
[----:B--2---:R2:W3:Y:S02]  /*99a0*/  SYNCS.PHASECHK.TRANS64.TRYWAIT P0, [R0+URZ], R9 ;  /* 0x00000009000075a7 */ /* 0x0044e400080011ff */
[----:B---3--:R-:W-:Y:S05]  /*99b0*/  @!P0 NANOSLEEP.SYNCS 0x989680 ;  /* 0x009896800000895d */ /* 0x008fea0003900000 */
[----:B------:R-:W3:Y:S02]  /*99c0*/  @!P0 SYNCS.PHASECHK.TRANS64 P0, [R0+URZ], R9 ;  /* 0x00000009000085a7 */ /* 0x000ee400080010ff */
[----:B---3--:R-:W-:Y:S05]  /*99d0*/  @!P0 BRA `(.L_x_199) ;  /* 0xfffffffc00f08947 */ /* 0x008fea000383ffff */
[----:B------:R-:W-:Y:S05]  /*99e0*/  BRA `(.L_x_80) ;  /* 0xffffffac00b07947 */ /* 0x000fea000383ffff */
.L_x_84:
[----:B------:R-:W-:-:S07]  /*99f0*/  MOV R0, UR5 ;  /* 0x0000000500007c02 */ /* 0x000fce0008000f00 */
.L_x_200:
[----:B--2---:R2:W4:Y:S02]  /*9a00*/  SYNCS.PHASECHK.TRANS64.TRYWAIT P0, [R0+URZ], R3 ;  /* 0x00000003000075a7 */ /* 0x00452400080011ff */
[----:B----4-:R-:W-:Y:S05]  /*9a10*/  @!P0 NANOSLEEP.SYNCS 0x989680 ;  /* 0x009896800000895d */ /* 0x010fea0003900000 */
[----:B------:R-:W4:Y:S02]  /*9a20*/  @!P0 SYNCS.PHASECHK.TRANS64 P0, [R0+URZ], R3 ;  /* 0x00000003000085a7 */ /* 0x000f2400080010ff */
[----:B----4-:R-:W-:Y:S05]  /*9a30*/  @!P0 BRA `(.L_x_200) ;  /* 0xfffffffc00f08947 */ /* 0x010fea000383ffff */
[----:B------:R-:W-:Y:S05]  /*9a40*/  BRA `(.L_x_201) ;  /* 0xffffffb000747947 */ /* 0x000fea000383ffff */
.L_x_85:
[----:B------:R-:W-:-:S07]  /*9a50*/  MOV R0, UR6 ;  /* 0x0000000600007c02 */ /* 0x000fce0008000f00 */
.L_x_202:
[----:B--2---:R2:W4:Y:S02]  /*9a60*/  SYNCS.PHASECHK.TRANS64.TRYWAIT P0, [R0+URZ], R3 ;  /* 0x00000003000075a7 */ /* 0x00452400080011ff */
[----:B----4-:R-:W-:Y:S05]  /*9a70*/  @!P0 NANOSLEEP.SYNCS 0x989680 ;  /* 0x009896800000895d */ /* 0x010fea0003900000 */
[----:B------:R-:W4:Y:S02]  /*9a80*/  @!P0 SYNCS.PHASECHK.TRANS64 P0, [R0+URZ], R3 ;  /* 0x00000003000085a7 */ /* 0x000f2400080010ff */
[----:B----4-:R-:W-:Y:S05]  /*9a90*/  @!P0 BRA `(.L_x_202) ;  /* 0xfffffffc00f08947 */ /* 0x010fea000383ffff */
[----:B------:R-:W-:Y:S05]  /*9aa0*/  BRA `(.L_x_203) ;  /* 0xffffffb000807947 */ /* 0x000fea000383ffff */
.L_x_90:
[----:B------:R-:W-:Y:S07]  /*9ab0*/  MOV R3, UR17 ;  /* 0x0000001100037c02 */ /* 0x000fee0008000f00 */
.L_x_204:
[----:B---3--:R3:W1:Y:S02]  /*9ac0*/  SYNCS.PHASECHK.TRANS64.TRYWAIT P2, [R3+URZ+0x1e0], R0 ;  /* 0x0001e000030075a7 */ /* 0x00866400080411ff */
[----:B-1----:R-:W-:Y:S05]  /*9ad0*/  @!P2 NANOSLEEP.SYNCS 0x989680 ;  /* 0x009896800000a95d */ /* 0x002fea0003900000 */
[----:B------:R-:W1:Y:S02]  /*9ae0*/  @!P2 SYNCS.PHASECHK.TRANS64 P2, [R3+URZ+0x1e0], R0 ;  /* 0x0001e0000300a5a7 */ /* 0x000e6400080410ff */
[----:B-1----:R-:W-:Y:S05]  /*9af0*/  @!P2 BRA `(.L_x_204) ;  /* 0xfffffffc00f0a947 */ /* 0x002fea000383ffff */
[----:B------:R-:W-:Y:S05]  /*9b00*/  BRA `(.L_x_205) ;  /* 0xffffffb800707947 */ /* 0x000fea000383ffff */
.L_x_93:
[----:B------:R-:W-:Y:S07]  /*9b10*/  MOV R0, UR17 ;  /* 0x0000001100007c02 */ /* 0x000fee0008000f00 */
.L_x_206:
[----:B--2---:R2:W3:Y:S02]  /*9b20*/  SYNCS.PHASECHK.TRANS64.TRYWAIT P0, [R0+URZ+0x1d8], R3 ;  /* 0x0001d803000075a7 */ /* 0x0044e400080011ff */
[----:B---3--:R-:W-:Y:S05]  /*9b30*/  @!P0 NANOSLEEP.SYNCS 0x989680 ;  /* 0x009896800000895d */ /* 0x008fea0003900000 */
[----:B------:R-:W3:Y:S02]  /*9b40*/  @!P0 SYNCS.PHASECHK.TRANS64 P0, [R0+URZ+0x1d8], R3 ;  /* 0x0001d803000085a7 */ /* 0x000ee400080010ff */
[----:B---3--:R-:W-:Y:S05]  /*9b50*/  @!P0 BRA `(.L_x_206) ;  /* 0xfffffffc00f08947 */ /* 0x008fea000383ffff */
[----:B------:R-:W-:Y:S05]  /*9b60*/  BRA `(.L_x_92) ;  /* 0xffffffbc00807947 */ /* 0x000fea000383ffff */
.L_x_96:
[----:B------:R-:W-:Y:S07]  /*9b70*/  MOV R0, UR22 ;  /* 0x0000001600007c02 */ /* 0x000fee0008000f00 */
.L_x_207:
[----:B--2---:R2:W3:Y:S02]  /*9b80*/  SYNCS.PHASECHK.TRANS64.TRYWAIT P0, [R0+URZ+0x1b8], R3 ;  /* 0x0001b803000075a7 */ /* 0x0044e400080011ff */
[----:B---3--:R-:W-:Y:S05]  /*9b90*/  @!P0 NANOSLEEP.SYNCS 0x989680 ;  /* 0x009896800000895d */ /* 0x008fea0003900000 */
[----:B------:R-:W3:Y:S02]  /*9ba0*/  @!P0 SYNCS.PHASECHK.TRANS64 P0, [R0+URZ+0x1b8], R3 ;  /* 0x0001b803000085a7 */ /* 0x000ee400080010ff */
[----:B---3--:R-:W-:Y:S05]  /*9bb0*/  @!P0 BRA `(.L_x_207) ;  /* 0xfffffffc00f08947 */ /* 0x008fea000383ffff */
[----:B------:R-:W-:Y:S05]  /*9bc0*/  BRA `(.L_x_208) ;  /* 0xffffffc000487947 */ /* 0x000fea000383ffff */
.L_x_97:
[----:B------:R-:W-:Y:S07]  /*9bd0*/  MOV R3, UR20 ;  /* 0x0000001400037c02 */ /* 0x000fee0008000f00 */
.L_x_209:
[----:B-1----:R1:W2:Y:S02]  /*9be0*/  SYNCS.PHASECHK.TRANS64.TRYWAIT P0, [R3+URZ+0x1b8], R12 ;  /* 0x0001b80c030075a7 */ /* 0x0022a400080011ff */
[----:B--2---:R-:W-:Y:S05]  /*9bf0*/  @!P0 NANOSLEEP.SYNCS 0x989680 ;  /* 0x009896800000895d */ /* 0x004fea0003900000 */
[----:B------:R-:W2:Y:S02]  /*9c00*/  @!P0 SYNCS.PHASECHK.TRANS64 P0, [R3+URZ+0x1b8], R12 ;  /* 0x0001b80c030085a7 */ /* 0x000ea400080010ff */
[----:B--2---:R-:W-:Y:S05]  /*9c10*/  @!P0 BRA `(.L_x_209) ;  /* 0xfffffffc00f08947 */ /* 0x004fea000383ffff */
[----:B------:R-:W-:Y:S05]  /*9c20*/  BRA `(.L_x_210) ;  /* 0xffffffc000e87947 */ /* 0x000fea000383ffff */
.L_x_99:
[----:B------:R-:W-:-:S07]  /*9c30*/  MOV R0, UR4 ;  /* 0x0000000400007c02 */ /* 0x000fce0008000f00 */
.L_x_211:
[----:B-1----:R1:W3:Y:S02]  /*9c40*/  SYNCS.PHASECHK.TRANS64.TRYWAIT P0, [R0+URZ], R3 ;  /* 0x00000003000075a7 */ /* 0x0022e400080011ff */
[----:B---3--:R-:W-:Y:S05]  /*9c50*/  @!P0 NANOSLEEP.SYNCS 0x989680 ;  /* 0x009896800000895d */ /* 0x008fea0003900000 */
[----:B------:R-:W3:Y:S02]  /*9c60*/  @!P0 SYNCS.PHASECHK.TRANS64 P0, [R0+URZ], R3 ;  /* 0x00000003000085a7 */ /* 0x000ee400080010ff */
[----:B---3--:R-:W-:Y:S05]  /*9c70*/  @!P0 BRA `(.L_x_211) ;  /* 0xfffffffc00f08947 */ /* 0x008fea000383ffff */
[----:B------:R-:W-:Y:S05]  /*9c80*/  BRA `(.L_x_212) ;  /* 0xffffffc400647947 */ /* 0x000fea000383ffff */
.L_x_100:
[----:B------:R-:W-:-:S07]  /*9c90*/  MOV R0, UR4 ;  /* 0x0000000400007c02 */ /* 0x000fce0008000f00 */
.L_x_213:
[----:B-1----:R1:W3:Y:S02]  /*9ca0*/  SYNCS.PHASECHK.TRANS64.TRYWAIT P0, [R0+URZ], R3 ;  /* 0x00000003000075a7 */ /* 0x0022e400080011ff */
[----:B---3--:R-:W-:Y:S05]  /*9cb0*/  @!P0 NANOSLEEP.SYNCS 0x989680 ;  /* 0x009896800000895d */ /* 0x008fea0003900000 */
[----:B------:R-:W3:Y:S02]  /*9cc0*/  @!P0 SYNCS.PHASECHK.TRANS64 P0, [R0+URZ], R3 ;  /* 0x00000003000085a7 */ /* 0x000ee400080010ff */
[----:B---3--:R-:W-:Y:S05]  /*9cd0*/  @!P0 BRA `(.L_x_213) ;  /* 0xfffffffc00f08947 */ /* 0x008fea000383ffff */
[----:B------:R-:W-:Y:S05]  /*9ce0*/  BRA `(.L_x_214) ;  /* 0xffffffc400707947 */ /* 0x000fea000383ffff */
.L_x_102:
[----:B------:R-:W-:Y:S07]  /*9cf0*/  MOV R0, UR51 ;  /* 0x0000003300007c02 */ /* 0x000fee0008000f00 */
.L_x_215:
[----:B--2---:R2:W4:Y:S02]  /*9d00*/  SYNCS.PHASECHK.TRANS64.TRYWAIT P0, [R0+URZ+0x1e0], R3 ;  /* 0x0001e003000075a7 */ /* 0x00452400080011ff */
[----:B----4-:R-:W-:Y:S05]  /*9d10*/  @!P0 NANOSLEEP.SYNCS 0x989680 ;  /* 0x009896800000895d */ /* 0x010fea0003900000 */
[----:B------:R-:W4:Y:S02]  /*9d20*/  @!P0 SYNCS.PHASECHK.TRANS64 P0, [R0+URZ+0x1e0], R3 ;  /* 0x0001e003000085a7 */ /* 0x000f2400080010ff */
[----:B----4-:R-:W-:Y:S05]  /*9d30*/  @!P0 BRA `(.L_x_215) ;  /* 0xfffffffc00f08947 */ /* 0x010fea000383ffff */
[----:B------:R-:W-:Y:S05]  /*9d40*/  BRA `(.L_x_216) ;  /* 0xffffffc8006c7947 */ /* 0x000fea000383ffff */
.L_x_112:
[----:B-1----:R1:W3:Y:S02]  /*9d50*/  SYNCS.PHASECHK.TRANS64.TRYWAIT P1, [R0+URZ+0x1a0], R7 ;  /* 0x0001a007000075a7 */ /* 0x0022e400080211ff */
[----:B---3--:R-:W-:Y:S05]  /*9d60*/  @!P1 NANOSLEEP.SYNCS 0x989680 ;  /* 0x009896800000995d */ /* 0x008fea0003900000 */
[----:B------:R-:W3:Y:S02]  /*9d70*/  @!P1 SYNCS.PHASECHK.TRANS64 P1, [R0+URZ+0x1a0], R7 ;  /* 0x0001a007000095a7 */ /* 0x000ee400080210ff */
[----:B---3--:R-:W-:Y:S05]  /*9d80*/  @!P1 BRA `(.L_x_112) ;  /* 0xfffffffc00f09947 */ /* 0x008fea000383ffff */
[----:B------:R-:W-:Y:S05]  /*9d90*/  BRA `(.L_x_111) ;  /* 0xffffffd800b07947 */ /* 0x000fea000383ffff */
.L_x_114:
[----:B-1----:R1:W4:Y:S02]  /*9da0*/  SYNCS.PHASECHK.TRANS64.TRYWAIT P1, [R84+URZ+0x1f0], R3 ;  /* 0x0001f003540075a7 */ /* 0x00232400080211ff */
[----:B----4-:R-:W-:Y:S05]  /*9db0*/  @!P1 NANOSLEEP.SYNCS 0x989680 ;  /* 0x009896800000995d */ /* 0x010fea0003900000 */
[----:B------:R-:W4:Y:S02]  /*9dc0*/  @!P1 SYNCS.PHASECHK.TRANS64 P1, [R84+URZ+0x1f0], R3 ;  /* 0x0001f003540095a7 */ /* 0x000f2400080210ff */
[----:B----4-:R-:W-:Y:S05]  /*9dd0*/  @!P1 BRA `(.L_x_114) ;  /* 0xfffffffc00f09947 */ /* 0x010fea000383ffff */
[----:B------:R-:W-:Y:S05]  /*9de0*/  BRA `(.L_x_113) ;  /* 0xffffffd800fc7947 */ /* 0x000fea000383ffff */
.L_x_125:
[----:B--2---:R2:W3:Y:S02]  /*9df0*/  SYNCS.PHASECHK.TRANS64.TRYWAIT P1, [R3+URZ+0x1a0], R0 ;  /* 0x0001a000030075a7 */ /* 0x0044e400080211ff */
[----:B---3--:R-:W-:Y:S05]  /*9e00*/  @!P1 NANOSLEEP.SYNCS 0x989680 ;  /* 0x009896800000995d */ /* 0x008fea0003900000 */
[----:B------:R-:W3:Y:S02]  /*9e10*/  @!P1 SYNCS.PHASECHK.TRANS64 P1, [R3+URZ+0x1a0], R0 ;  /* 0x0001a000030095a7 */ /* 0x000ee400080210ff */
[----:B---3--:R-:W-:Y:S05]  /*9e20*/  @!P1 BRA `(.L_x_125) ;  /* 0xfffffffc00f09947 */ /* 0x008fea000383ffff */
[----:B------:R-:W-:Y:S05]  /*9e30*/  BRA `(.L_x_124) ;  /* 0xffffffe400107947 */ /* 0x000fea000383ffff */
        .weak           $__internal_0_$__cuda_sm10x_tcgen05_guardrail_trap_col_being_dealloced_not_returned_by_alloc
        .type           $__internal_0_$__cuda_sm10x_tcgen05_guardrail_trap_col_being_dealloced_not_returned_by_alloc,@function
        .size           $__internal_0_$__cuda_sm10x_tcgen05_guardrail_trap_col_being_dealloced_not_returned_by_alloc,($__internal_1_$__cuda_sm10x_tcgen05_guardrail_trap_phase_invalid_during_alloc - $__internal_0_$__cuda_sm10x_tcgen05_guardrail_trap_col_being_dealloced_not_returned_by_alloc)
$__internal_0_$__cuda_sm10x_tcgen05_guardrail_trap_col_being_dealloced_not_returned_by_alloc:
[----:B------:R-:W-:Y:S05]  /*9e40*/  BPT.TRAP 0x1 ;  /* 0x000000040000795c */ /* 0x000fea0000300000 */
[----:B------:R-:W-:-:S04]  /*9e50*/  HFMA2 R3, -RZ, RZ, 0, 0 ;  /* 0x00000000ff037431 */ /* 0x000fc800000001ff */
[----:B------:R-:W-:Y:S05]  /*9e60*/  RET.REL.NODEC R2 `(_ZN7cutlass13device_kernelINS_4conv6kernel13ConvUniversalINS1_16ConvProblemShapeILNS1_8OperatorE2ELi3EEENS1_10collective14CollectiveConvINS1_47MainloopSm100TmaUmmaWarpSpecializedImplicitGemmILS5_2ELi26ELi3ELi1ELi2EN4cute5tupleIJNSA_1CILi2EEENSC_ILi1EEESE_EEEEENSB_IJNSC_ILi64EEENSB_IJSH_EEENSB_IJNSC_ILi32EEEEEEEEENS_10bfloat16_tESM_NSA_8TiledMMAINSA_8MMA_AtomIJNSA_20SM100_MMA_F16BF16_SSISM_SM_fLi64ELi64ELNSA_4UMMA5MajorE1ELSR_1ELNSQ_7ScaleInE0ELSS_0EEEEEENSA_6LayoutINSB_IJSE_SE_SE_EEENSB_IJNSC_ILi0EEESX_SX_EEEEENSB_IJNSA_10UnderscoreES10_S10_EEEEENS7_6detail27Sm100ImplicitGemmTileTraitsINSA_13SM90_TMA_LOADENSA_14ComposedLayoutINSA_7SwizzleILi3ELi4ELi3EEENSA_18smem_ptr_flag_bitsILi16EEENSV_INSB_IJSH_NSC_ILi8EEEEEENSB_IJSE_SH_EEEEEEEvEENS14_INSA_30SM90_TMA_LOAD_IM2COL_MULTICASTES1F_vEEEENS_8epilogue10collective18CollectiveEpilogueINS1K_23Sm100TmaWarpSpecializedILi3ELi2ELi16ELb1ELb0EEEJSL_NSB_IJNSV_ISH_SE_EENSV_ISJ_SE_EEEEESM_NSB_IJlNSB_IJSE_lllEEESX_EEESM_S1T_NS1K_6fusion15FusionCallbacksIS1O_NS1U_17LinearCombinationISM_fSM_fLNS_15FloatRoundStyleE2EEESL_S1R_JEEENSA_5SM1004TMEM4LOAD26SM100_TMEM_LOAD_16dp256b4xES15_NS16_INS17_ILi2ELi4ELi3EEES1A_NSV_INSB_IJS1B_SJ_EEENSB_IJSJ_SE_EEEEEEENSA_17SM75_U32x4_LDSM_NENSA_14SM90_TMA_STOREES28_NSA_17SM90_U32x4_STSM_NENSA_39AutoVectorizingCopyWithAssumedAlignmentILi128EEEEEEvvEEEEvNT_6ParamsE) ;  /* 0xffffff6002647950 */ /* 0x000fea0003c3ffff */
        .weak           $__internal_1_$__cuda_sm10x_tcgen05_guardrail_trap_phase_invalid_during_alloc
        .type           $__internal_1_$__cuda_sm10x_tcgen05_guardrail_trap_phase_invalid_during_alloc,@function
        .size           $__internal_1_$__cuda_sm10x_tcgen05_guardrail_trap_phase_invalid_during_alloc,($__internal_2_$__cuda_sm10x_tcgen05_guardrail_trap_unallocated_columns_being_dealloced - $__internal_1_$__cuda_sm10x_tcgen05_guardrail_trap_phase_invalid_during_alloc)
$__internal_1_$__cuda_sm10x_tcgen05_guardrail_trap_phase_invalid_during_alloc:
[----:B------:R-:W-:Y:S05]  /*9e70*/  BPT.TRAP 0x1 ;  /* 0x000000040000795c */ /* 0x000fea0000300000 */
[----:B------:R-:W-:-:S04]  /*9e80*/  MOV R3, 0x0 ;  /* 0x0000000000037802 */ /* 0x000fc80000000f00 */
[----:B------:R-:W-:Y:S05]  /*9e90*/  RET.REL.NODEC R2 `(_ZN7cutlass13device_kernelINS_4conv6kernel13ConvUniversalINS1_16ConvProblemShapeILNS1_8OperatorE2ELi3EEENS1_10collective14CollectiveConvINS1_47MainloopSm100TmaUmmaWarpSpecializedImplicitGemmILS5_2ELi26ELi3ELi1ELi2EN4cute5tupleIJNSA_1CILi2EEENSC_ILi1EEESE_EEEEENSB_IJNSC_ILi64EEENSB_IJSH_EEENSB_IJNSC_ILi32EEEEEEEEENS_10bfloat16_tESM_NSA_8TiledMMAINSA_8MMA_AtomIJNSA_20SM100_MMA_F16BF16_SSISM_SM_fLi64ELi64ELNSA_4UMMA5MajorE1ELSR_1ELNSQ_7ScaleInE0ELSS_0EEEEEENSA_6LayoutINSB_IJSE_SE_SE_EEENSB_IJNSC_ILi0EEESX_SX_EEEEENSB_IJNSA_10UnderscoreES10_S10_EEEEENS7_6detail27Sm100ImplicitGemmTileTraitsINSA_13SM90_TMA_LOADENSA_14ComposedLayoutINSA_7SwizzleILi3ELi4ELi3EEENSA_18smem_ptr_flag_bitsILi16EEENSV_INSB_IJSH_NSC_ILi8EEEEEENSB_IJSE_SH_EEEEEEEvEENS14_INSA_30SM90_TMA_LOAD_IM2COL_MULTICASTES1F_vEEEENS_8epilogue10collective18CollectiveEpilogueINS1K_23Sm100TmaWarpSpecializedILi3ELi2ELi16ELb1ELb0EEEJSL_NSB_IJNSV_ISH_SE_EENSV_ISJ_SE_EEEEESM_NSB_IJlNSB_IJSE_lllEEESX_EEESM_S1T_NS1K_6fusion15FusionCallbacksIS1O_NS1U_17LinearCombinationISM_fSM_fLNS_15FloatRoundStyleE2EEESL_S1R_JEEENSA_5SM1004TMEM4LOAD26SM100_TMEM_LOAD_16dp256b4xES15_NS16_INS17_ILi2ELi4ELi3EEES1A_NSV_INSB_IJS1B_SJ_EEENSB_IJSJ_SE_EEEEEEENSA_17SM75_U32x4_LDSM_NENSA_14SM90_TMA_STOREES28_NSA_17SM90_U32x4_STSM_NENSA_39AutoVectorizingCopyWithAssumedAlignmentILi128EEEEEEvvEEEEvNT_6ParamsE) ;  /* 0xffffff6002587950 */ /* 0x000fea0003c3ffff */
        .weak           $__internal_2_$__cuda_sm10x_tcgen05_guardrail_trap_unallocated_columns_being_dealloced
        .type           $__internal_2_$__cuda_sm10x_tcgen05_guardrail_trap_unallocated_columns_being_dealloced,@function
        .size           $__internal_2_$__cuda_sm10x_tcgen05_guardrail_trap_unallocated_columns_being_dealloced,(.L_x_218 - $__internal_2_$__cuda_sm10x_tcgen05_guardrail_trap_unallocated_columns_being_dealloced)
$__internal_2_$__cuda_sm10x_tcgen05_guardrail_trap_unallocated_columns_being_dealloced:
[----:B------:R-:W-:Y:S05]  /*9ea0*/  BPT.TRAP 0x1 ;  /* 0x000000040000795c */ /* 0x000fea0000300000 */
[----:B------:R-:W-:-:S04]  /*9eb0*/  HFMA2 R3, -RZ, RZ, 0, 0 ;  /* 0x00000000ff037431 */ /* 0x000fc800000001ff */
[----:B------:R-:W-:Y:S05]  /*9ec0*/  RET.REL.NODEC R2 `(_ZN7cutlass13device_kernelINS_4conv6kernel13ConvUniversalINS1_16ConvProblemShapeILNS1_8OperatorE2ELi3EEENS1_10collective14CollectiveConvINS1_47MainloopSm100TmaUmmaWarpSpecializedImplicitGemmILS5_2ELi26ELi3ELi1ELi2EN4cute5tupleIJNSA_1CILi2EEENSC_ILi1EEESE_EEEEENSB_IJNSC_ILi64EEENSB_IJSH_EEENSB_IJNSC_ILi32EEEEEEEEENS_10bfloat16_tESM_NSA_8TiledMMAINSA_8MMA_AtomIJNSA_20SM100_MMA_F16BF16_SSISM_SM_fLi64ELi64ELNSA_4UMMA5MajorE1ELSR_1ELNSQ_7ScaleInE0ELSS_0EEEEEENSA_6LayoutINSB_IJSE_SE_SE_EEENSB_IJNSC_ILi0EEESX_SX_EEEEENSB_IJNSA_10UnderscoreES10_S10_EEEEENS7_6detail27Sm100ImplicitGemmTileTraitsINSA_13SM90_TMA_LOADENSA_14ComposedLayoutINSA_7SwizzleILi3ELi4ELi3EEENSA_18smem_ptr_flag_bitsILi16EEENSV_INSB_IJSH_NSC_ILi8EEEEEENSB_IJSE_SH_EEEEEEEvEENS14_INSA_30SM90_TMA_LOAD_IM2COL_MULTICASTES1F_vEEEENS_8epilogue10collective18CollectiveEpilogueINS1K_23Sm100TmaWarpSpecializedILi3ELi2ELi16ELb1ELb0EEEJSL_NSB_IJNSV_ISH_SE_EENSV_ISJ_SE_EEEEESM_NSB_IJlNSB_IJSE_lllEEESX_EEESM_S1T_NS1K_6fusion15FusionCallbacksIS1O_NS1U_17LinearCombinationISM_fSM_fLNS_15FloatRoundStyleE2EEESL_S1R_JEEENSA_5SM1004TMEM4LOAD26SM100_TMEM_LOAD_16dp256b4xES15_NS16_INS17_ILi2ELi4ELi3EEES1A_NSV_INSB_IJS1B_SJ_EEENSB_IJSJ_SE_EEEEEEENSA_17SM75_U32x4_LDSM_NENSA_14SM90_TMA_STOREES28_NSA_17SM90_U32x4_STSM_NENSA_39AutoVectorizingCopyWithAssumedAlignmentILi128EEEEEEvvEEEEvNT_6ParamsE) ;  /* 0xffffff60024c7950 */ /* 0x000fea0003c3ffff */
.L_x_217:
[----:B------:R-:W-:-:S00]  /*9ed0*/  BRA `(.L_x_217) ;  /* 0xfffffffc00fc7947 */ /* 0x000fc0000383ffff */
[----:B------:R-:W-:-:S00]  /*9ee0*/  NOP ;  /* 0x0000000000007918 */ /* 0x000fc00000000000 */
        /* <DEDUP_REMOVED lines=9> */
.L_x_218:


//--------------------- .nv.global.init           --------------------------
	.section	.nv.global.init,"aw",@progbits
.nv.global.init:
	.type		$str$29,@object
	.size		$str$29,($str$30 - $str$29)
$str$29:
        /*0000*/ 	.byte	0x28, 0x61, 0x64, 0x64, 0x72, 0x65, 0x73, 0x73, 0x20, 0x26, 0x20, 0x6d, 0x61, 0x73, 0x6b, 0x29
        /*0010*/ 	.byte	0x20, 0x3d, 0x3d, 0x20, 0x30, 0x00
	.type		$str$30,@object
	.size		$str$30,($str$28 - $str$30)
$str$30:
        /*0016*/ 	.byte	0x2f, 0x74, 0x6d, 0x70, 0x2f, 0x63, 0x75, 0x74, 0x6c, 0x61, 0x73, 0x73, 0x5f, 0x73, 0x77, 0x65
        /*0026*/ 	.byte	0x65, 0x70, 0x5f, 0x73, 0x72, 0x63, 0x2f, 0x69, 0x6e, 0x63, 0x6c, 0x75, 0x64, 0x65, 0x2f, 0x63
        /*0036*/ 	.byte	0x75, 0x74, 0x65, 0x2f, 0x70, 0x6f, 0x69, 0x6e, 0x74, 0x65, 0x72, 0x5f, 0x66, 0x6c, 0x61, 0x67
        /*0046*/ 	.byte	0x67, 0x65, 0x64, 0x2e, 0x68, 0x70, 0x70, 0x00
	.type		$str$28,@object
	.size		$str$28,($str$27 - $str$28)
$str$28:
        /*004e*/ 	.byte	0x2f, 0x74, 0x6d, 0x70, 0x2f, 0x63, 0x75, 0x74, 0x6c, 0x61, 0x73, 0x73, 0x5f, 0x73, 0x77, 0x65
        /*005e*/ 	.byte	0x65, 0x70, 0x5f, 0x73, 0x72, 0x63, 0x2f, 0x69, 0x6e, 0x63, 0x6c, 0x75, 0x64, 0x65, 0x2f, 0x63
        /*006e*/ 	.byte	0x75, 0x74, 0x65, 0x2f, 0x61, 0x74, 0x6f, 0x6d, 0x2f, 0x63, 0x6f, 0x70, 0x79, 0x5f, 0x74, 0x72
        /*007e*/ 	.byte	0x61, 0x69, 0x74, 0x73, 0x5f, 0x73, 0x6d, 0x31, 0x30, 0x30, 0x2e, 0x68, 0x70, 0x70, 0x00
	.type		$str$27,@object
	.size		$str$27,(__unnamed_1 - $str$27)
$str$27:
        /*008d*/ 	.byte	0x28, 0x28, 0x75, 0x69, 0x6e, 0x74, 0x33, 0x32, 0x5f, 0x74, 0x28, 0x74, 0x68, 0x72, 0x65, 0x61
        /*009d*/ 	.byte	0x64, 0x49, 0x64, 0x78, 0x2e, 0x78, 0x29, 0x20, 0x2f, 0x20, 0x33, 0x32, 0x29, 0x20, 0x25, 0x20
        /*00ad*/ 	.byte	0x34, 0x29, 0x20, 0x3d, 0x3d, 0x20, 0x28, 0x28, 0x28, 0x74, 0x6d, 0x65, 0x6d, 0x5f, 0x61, 0x64
        /*00bd*/ 	.byte	0x64, 0x72, 0x20, 0x3e, 0x3e, 0x20, 0x31, 0x36, 0x29, 0x20, 0x2f, 0x20, 0x33, 0x32, 0x29, 0x20
        /*00cd*/ 	.byte	0x25, 0x20, 0x34, 0x29, 0x00
	.type		__unnamed_1,@object
	.size		__unnamed_1,(__unnamed_2 - __unnamed_1)
__unnamed_1:
        /*00d2*/ 	.byte	0x61, 0x75, 0x74, 0x6f, 0x20, 0x63, 0x75, 0x74, 0x65, 0x3a, 0x3a, 0x61, 0x73, 0x5f, 0x70, 0x6f
        /* <DEDUP_REMOVED lines=24> */
        /*0262*/ 	.byte	0x30, 0x34, 0x38, 0x3e, 0x3e, 0x3e, 0x3e, 0x5d, 0x00
	.type		__unnamed_2,@object
	.size		__unnamed_2,(.L_2 - __unnamed_2)
__unnamed_2:
        /* <DEDUP_REMOVED lines=45> */
        /*053b*/ 	.byte	0x3e, 0x3e, 0x3e, 0x5d, 0x00
.L_2:


//--------------------- .nv.shared._ZN7cutlass13device_kernelINS_4conv6kernel13ConvUniversalINS1_16ConvProblemShapeILNS1_8OperatorE2ELi3EEENS1_10collective14CollectiveConvINS1_47MainloopSm100TmaUmmaWarpSpecializedImplicitGemmILS5_2ELi26ELi3ELi1ELi2EN4cute5tupleIJNSA_1CILi2EEENSC_ILi1EEESE_EEEEENSB_IJNSC_ILi64EEENSB_IJSH_EEENSB_IJNSC_ILi32EEEEEEEEENS_10bfloat16_tESM_NSA_8TiledMMAINSA_8MMA_AtomIJNSA_20SM100_MMA_F16BF16_SSISM_SM_fLi64ELi64ELNSA_4UMMA5MajorE1ELSR_1ELNSQ_7ScaleInE0ELSS_0EEEEEENSA_6LayoutINSB_IJSE_SE_SE_EEENSB_IJNSC_ILi0EEESX_SX_EEEEENSB_IJNSA_10UnderscoreES10_S10_EEEEENS7_6detail27Sm100ImplicitGemmTileTraitsINSA_13SM90_TMA_LOADENSA_14ComposedLayoutINSA_7SwizzleILi3ELi4ELi3EEENSA_18smem_ptr_flag_bitsILi16EEENSV_INSB_IJSH_NSC_ILi8EEEEEENSB_IJSE_SH_EEEEEEEvEENS14_INSA_30SM90_TMA_LOAD_IM2COL_MULTICASTES1F_vEEEENS_8epilogue10collective18CollectiveEpilogueINS1K_23Sm100TmaWarpSpecializedILi3ELi2ELi16ELb1ELb0EEEJSL_NSB_IJNSV_ISH_SE_EENSV_ISJ_SE_EEEEESM_NSB_IJlNSB_IJSE_lllEEESX_EEESM_S1T_NS1K_6fusion15FusionCallbacksIS1O_NS1U_17LinearCombinationISM_fSM_fLNS_15FloatRoundStyleE2EEESL_S1R_JEEENSA_5SM1004TMEM4LOAD26SM100_TMEM_LOAD_16dp256b4xES15_NS16_INS17_ILi2ELi4ELi3EEES1A_NSV_INSB_IJS1B_SJ_EEENSB_IJSJ_SE_EEEEEEENSA_17SM75_U32x4_LDSM_NENSA_14SM90_TMA_STOREES28_NSA_17SM90_U32x4_STSM_NENSA_39AutoVectorizingCopyWithAssumedAlignmentILi128EEEEEEvvEEEEvNT_6ParamsE --------------------------
	.section	.nv.shared._ZN7cutlass13device_kernelINS_4conv6kernel13ConvUniversalINS1_16ConvProblemShapeILNS1_8OperatorE2ELi3EEENS1_10collective14CollectiveConvINS1_47MainloopSm100TmaUmmaWarpSpecializedImplicitGemmILS5_2ELi26ELi3ELi1ELi2EN4cute5tupleIJNSA_1CILi2EEENSC_ILi1EEESE_EEEEENSB_IJNSC_ILi64EEENSB_IJSH_EEENSB_IJNSC_ILi32EEEEEEEEENS_10bfloat16_tESM_NSA_8TiledMMAINSA_8MMA_AtomIJNSA_20SM100_MMA_F16BF16_SSISM_SM_fLi64ELi64ELNSA_4UMMA5MajorE1ELSR_1ELNSQ_7ScaleInE0ELSS_0EEEEEENSA_6LayoutINSB_IJSE_SE_SE_EEENSB_IJNSC_ILi0EEESX_SX_EEEEENSB_IJNSA_10UnderscoreES10_S10_EEEEENS7_6detail27Sm100ImplicitGemmTileTraitsINSA_13SM90_TMA_LOADENSA_14ComposedLayoutINSA_7SwizzleILi3ELi4ELi3EEENSA_18smem_ptr_flag_bitsILi16EEENSV_INSB_IJSH_NSC_ILi8EEEEEENSB_IJSE_SH_EEEEEEEvEENS14_INSA_30SM90_TMA_LOAD_IM2COL_MULTICASTES1F_vEEEENS_8epilogue10collective18CollectiveEpilogueINS1K_23Sm100TmaWarpSpecializedILi3ELi2ELi16ELb1ELb0EEEJSL_NSB_IJNSV_ISH_SE_EENSV_ISJ_SE_EEEEESM_NSB_IJlNSB_IJSE_lllEEESX_EEESM_S1T_NS1K_6fusion15FusionCallbacksIS1O_NS1U_17LinearCombinationISM_fSM_fLNS_15FloatRoundStyleE2EEESL_S1R_JEEENSA_5SM1004TMEM4LOAD26SM100_TMEM_LOAD_16dp256b4xES15_NS16_INS17_ILi2ELi4ELi3EEES1A_NSV_INSB_IJS1B_SJ_EEENSB_IJSJ_SE_EEEEEEENSA_17SM75_U32x4_LDSM_NENSA_14SM90_TMA_STOREES28_NSA_17SM90_U32x4_STSM_NENSA_39AutoVectorizingCopyWithAssumedAlignmentILi128EEEEEEvvEEEEvNT_6ParamsE,"aw",@nobits
	.sectionflags	@""
	.align	16
	.zero		1024


//--------------------- .nv.shared.reserved.0     --------------------------
	.section	.nv.shared.reserved.0,"aw",@nobits
	.weak		__nv_reservedSMEM_offset_0_alias
	.size		__nv_reservedSMEM_offset_0_alias, 0, 64
	.other		__nv_reservedSMEM_offset_0_alias,@"STO_CUDA_RESERVED_SHARED STV_DEFAULT"
__nv_reservedSMEM_offset_0_alias:
	.zero		0
.nv.shared.reserved.0:
	.zero		64
	.weak		__nv_reservedSMEM_tcgen05_partition
	.type		__nv_reservedSMEM_tcgen05_partition,@object
	.size		__nv_reservedSMEM_tcgen05_partition,(.L_0 - __nv_reservedSMEM_tcgen05_partition)
__nv_reservedSMEM_tcgen05_partition:
	.zero		32
.L_0:


//--------------------- .nv.global                --------------------------
	.section	.nv.global,"aw",@nobits
.nv.global:
	.type		_ZN39_INTERNAL_47f747d9_4_k_cu_3aed1735_33134cute1_E,@object
	.size		_ZN39_INTERNAL_47f747d9_4_k_cu_3aed1735_33134cute1_E,(_ZN39_INTERNAL_47f747d9_4_k_cu_3aed1735_33134cuda3std3__45__cpo6cbeginE - _ZN39_INTERNAL_47f747d9_4_k_cu_3aed1735_33134cute1_E)
_ZN39_INTERNAL_47f747d9_4_k_cu_3aed1735_33134cute1_E:
	.zero		1
	.type		_ZN39_INTERNAL_47f747d9_4_k_cu_3aed1735_33134cuda3std3__45__cpo6cbeginE,@object
	.size		_ZN39_INTERNAL_47f747d9_4_k_cu_3aed1735_33134cuda3std3__45__cpo6cbeginE,(_ZN39_INTERNAL_47f747d9_4_k_cu_3aed1735_33134cuda3std3__48in_placeE - _ZN39_INTERNAL_47f747d9_4_k_cu_3aed1735_33134cuda3std3__45__cpo6cbeginE)
_ZN39_INTERNAL_47f747d9_4_k_cu_3aed1735_33134cuda3std3__45__cpo6cbeginE:
	.zero		1
	.type		_ZN39_INTERNAL_47f747d9_4_k_cu_3aed1735_33134cuda3std3__48in_placeE,@object
	.size		_ZN39_INTERNAL_47f747d9_4_k_cu_3aed1735_33134cuda3std3__48in_placeE,(_ZN39_INTERNAL_47f747d9_4_k_cu_3aed1735_33134cuda3std6ranges3__45__cpo9iter_moveE - _ZN39_INTERNAL_47f747d9_4_k_cu_3aed1735_33134cuda3std3__48in_placeE)
_ZN39_INTERNAL_47f747d9_4_k_cu_3aed1735_33134cuda3std3__48in_placeE:
	.zero		1
	.type		_ZN39_INTERNAL_47f747d9_4_k_cu_3aed1735_33134cuda3std6ranges3__45__cpo9iter_moveE,@object
	.size		_ZN39_INTERNAL_47f747d9_4_k_cu_3aed1735_33134cuda3std6ranges3__45__cpo9iter_moveE,(_ZN39_INTERNAL_47f747d9_4_k_cu_3aed1735_33134cuda3std3__45__cpo5beginE - _ZN39_INTERNAL_47f747d9_4_k_cu_3aed1735_33134cuda3std6ranges3__45__cpo9iter_moveE)
_ZN39_INTERNAL_47f747d9_4_k_cu_3aed1735_33134cuda3std6ranges3__45__cpo9iter_moveE:
	.zero		1
	.type		_ZN39_INTERNAL_47f747d9_4_k_cu_3aed1735_33134cuda3std3__45__cpo5beginE,@object
	.size		_ZN39_INTERNAL_47f747d9_4_k_cu_3aed1735_33134cuda3std3__45__cpo5beginE,(_ZN39_INTERNAL_47f747d9_4_k_cu_3aed1735_33134cuda3std3__441_GLOBAL__N__47f747d9_4_k_cu_3aed1735_33136ignoreE - _ZN39_INTERNAL_47f747d9_4_k_cu_3aed1735_33134cuda3std3__45__cpo5beginE)
_ZN39_INTERNAL_47f747d9_4_k_cu_3aed1735_33134cuda3std3__45__cpo5beginE:
	.zero		1
	.type		_ZN39_INTERNAL_47f747d9_4_k_cu_3aed1735_33134cuda3std3__441_GLOBAL__N__47f747d9_4_k_cu_3aed1735_33136ignoreE,@object
	.size		_ZN39_INTERNAL_47f747d9_4_k_cu_3aed1735_33134cuda3std3__441_GLOBAL__N__47f747d9_4_k_cu_3aed1735_33136ignoreE,(_ZN39_INTERNAL_47f747d9_4_k_cu_3aed1735_33134cute7productE - _ZN39_INTERNAL_47f747d9_4_k_cu_3aed1735_33134cuda3std3__441_GLOBAL__N__47f747d9_4_k_cu_3aed1735_33136ignoreE)
_ZN39_INTERNAL_47f747d9_4_k_cu_3aed1735_33134cuda3std3__441_GLOBAL__N__47f747d9_4_k_cu_3aed1735_33136ignoreE:
	.zero		1
	.type		_ZN39_INTERNAL_47f747d9_4_k_cu_3aed1735_33134cute7productE,@object
	.size		_ZN39_INTERNAL_47f747d9_4_k_cu_3aed1735_33134cute7productE,(_ZN39_INTERNAL_47f747d9_4_k_cu_3aed1735_33134cuda3std3__45__cpo3endE - _ZN39_INTERNAL_47f747d9_4_k_cu_3aed1735_33134cute7productE)
_ZN39_INTERNAL_47f747d9_4_k_cu_3aed1735_33134cute7productE:
	.zero		1
	.type		_ZN39_INTERNAL_47f747d9_4_k_cu_3aed1735_33134cuda3std3__45__cpo3endE,@object
	.size		_ZN39_INTERNAL_47f747d9_4_k_cu_3aed1735_33134cuda3std3__45__cpo3endE,(_ZN39_INTERNAL_47f747d9_4_k_cu_3aed1735_33134cuda3std3__419piecewise_constructE - _ZN39_INTERNAL_47f747d9_4_k_cu_3aed1735_33134cuda3std3__45__cpo3endE)
_ZN39_INTERNAL_47f747d9_4_k_cu_3aed1735_33134cuda3std3__45__cpo3endE:
	.zero		1
	.type		_ZN39_INTERNAL_47f747d9_4_k_cu_3aed1735_33134cuda3std3__419piecewise_constructE,@object
	.size		_ZN39_INTERNAL_47f747d9_4_k_cu_3aed1735_33134cuda3std3__419piecewise_constructE,(_ZN39_INTERNAL_47f747d9_4_k_cu_3aed1735_33134cuda3std3__45__cpo4cendE - _ZN39_INTERNAL_47f747d9_4_k_cu_3aed1735_33134cuda3std3__419piecewise_constructE)
_ZN39_INTERNAL_47f747d9_4_k_cu_3aed1735_33134cuda3std3__419piecewise_constructE:
	.zero		1
	.type		_ZN39_INTERNAL_47f747d9_4_k_cu_3aed1735_33134cuda3std3__45__cpo4cendE,@object
	.size		_ZN39_INTERNAL_47f747d9_4_k_cu_3aed1735_33134cuda3std3__45__cpo4cendE,(_ZN39_INTERNAL_47f747d9_4_k_cu_3aed1735_33134cuda3std6ranges3__45__cpo4swapE - _ZN39_INTERNAL_47f747d9_4_k_cu_3aed1735_33134cuda3std3__45__cpo4cendE)
_ZN39_INTERNAL_47f747d9_4_k_cu_3aed1735_33134cuda3std3__45__cpo4cendE:
	.zero		1
	.type		_ZN39_INTERNAL_47f747d9_4_k_cu_3aed1735_33134cuda3std6ranges3__45__cpo4swapE,@object
	.size		_ZN39_INTERNAL_47f747d9_4_k_cu_3aed1735_33134cuda3std6ranges3__45__cpo4swapE,(.L_10 - _ZN39_INTERNAL_47f747d9_4_k_cu_3aed1735_33134cuda3std6ranges3__45__cpo4swapE)
_ZN39_INTERNAL_47f747d9_4_k_cu_3aed1735_33134cuda3std6ranges3__45__cpo4swapE:
	.zero		1
.L_10:


//--------------------- .nv.constant0._ZN7cutlass13device_kernelINS_4conv6kernel13ConvUniversalINS1_16ConvProblemShapeILNS1_8OperatorE2ELi3EEENS1_10collective14CollectiveConvINS1_47MainloopSm100TmaUmmaWarpSpecializedImplicitGemmILS5_2ELi26ELi3ELi1ELi2EN4cute5tupleIJNSA_1CILi2EEENSC_ILi1EEESE_EEEEENSB_IJNSC_ILi64EEENSB_IJSH_EEENSB_IJNSC_ILi32EEEEEEEEENS_10bfloat16_tESM_NSA_8TiledMMAINSA_8MMA_AtomIJNSA_20SM100_MMA_F16BF16_SSISM_SM_fLi64ELi64ELNSA_4UMMA5MajorE1ELSR_1ELNSQ_7ScaleInE0ELSS_0EEEEEENSA_6LayoutINSB_IJSE_SE_SE_EEENSB_IJNSC_ILi0EEESX_SX_EEEEENSB_IJNSA_10UnderscoreES10_S10_EEEEENS7_6detail27Sm100ImplicitGemmTileTraitsINSA_13SM90_TMA_LOADENSA_14ComposedLayoutINSA_7SwizzleILi3ELi4ELi3EEENSA_18smem_ptr_flag_bitsILi16EEENSV_INSB_IJSH_NSC_ILi8EEEEEENSB_IJSE_SH_EEEEEEEvEENS14_INSA_30SM90_TMA_LOAD_IM2COL_MULTICASTES1F_vEEEENS_8epilogue10collective18CollectiveEpilogueINS1K_23Sm100TmaWarpSpecializedILi3ELi2ELi16ELb1ELb0EEEJSL_NSB_IJNSV_ISH_SE_EENSV_ISJ_SE_EEEEESM_NSB_IJlNSB_IJSE_lllEEESX_EEESM_S1T_NS1K_6fusion15FusionCallbacksIS1O_NS1U_17LinearCombinationISM_fSM_fLNS_15FloatRoundStyleE2EEESL_S1R_JEEENSA_5SM1004TMEM4LOAD26SM100_TMEM_LOAD_16dp256b4xES15_NS16_INS17_ILi2ELi4ELi3EEES1A_NSV_INSB_IJS1B_SJ_EEENSB_IJSJ_SE_EEEEEEENSA_17SM75_U32x4_LDSM_NENSA_14SM90_TMA_STOREES28_NSA_17SM90_U32x4_STSM_NENSA_39AutoVectorizingCopyWithAssumedAlignmentILi128EEEEEEvvEEEEvNT_6ParamsE --------------------------
	.section	.nv.constant0._ZN7cutlass13device_kernelINS_4conv6kernel13ConvUniversalINS1_16ConvProblemShapeILNS1_8OperatorE2ELi3EEENS1_10collective14CollectiveConvINS1_47MainloopSm100TmaUmmaWarpSpecializedImplicitGemmILS5_2ELi26ELi3ELi1ELi2EN4cute5tupleIJNSA_1CILi2EEENSC_ILi1EEESE_EEEEENSB_IJNSC_ILi64EEENSB_IJSH_EEENSB_IJNSC_ILi32EEEEEEEEENS_10bfloat16_tESM_NSA_8TiledMMAINSA_8MMA_AtomIJNSA_20SM100_MMA_F16BF16_SSISM_SM_fLi64ELi64ELNSA_4UMMA5MajorE1ELSR_1ELNSQ_7ScaleInE0ELSS_0EEEEEENSA_6LayoutINSB_IJSE_SE_SE_EEENSB_IJNSC_ILi0EEESX_SX_EEEEENSB_IJNSA_10UnderscoreES10_S10_EEEEENS7_6detail27Sm100ImplicitGemmTileTraitsINSA_13SM90_TMA_LOADENSA_14ComposedLayoutINSA_7SwizzleILi3ELi4ELi3EEENSA_18smem_ptr_flag_bitsILi16EEENSV_INSB_IJSH_NSC_ILi8EEEEEENSB_IJSE_SH_EEEEEEEvEENS14_INSA_30SM90_TMA_LOAD_IM2COL_MULTICASTES1F_vEEEENS_8epilogue10collective18CollectiveEpilogueINS1K_23Sm100TmaWarpSpecializedILi3ELi2ELi16ELb1ELb0EEEJSL_NSB_IJNSV_ISH_SE_EENSV_ISJ_SE_EEEEESM_NSB_IJlNSB_IJSE_lllEEESX_EEESM_S1T_NS1K_6fusion15FusionCallbacksIS1O_NS1U_17LinearCombinationISM_fSM_fLNS_15FloatRoundStyleE2EEESL_S1R_JEEENSA_5SM1004TMEM4LOAD26SM100_TMEM_LOAD_16dp256b4xES15_NS16_INS17_ILi2ELi4ELi3EEES1A_NSV_INSB_IJS1B_SJ_EEENSB_IJSJ_SE_EEEEEEENSA_17SM75_U32x4_LDSM_NENSA_14SM90_TMA_STOREES28_NSA_17SM90_U32x4_STSM_NENSA_39AutoVectorizingCopyWithAssumedAlignmentILi128EEEEEEvvEEEEvNT_6ParamsE,"a",@progbits
	.sectionflags	@""
	.align	4
.nv.constant0._ZN7cutlass13device_kernelINS_4conv6kernel13ConvUniversalINS1_16ConvProblemShapeILNS1_8OperatorE2ELi3EEENS1_10collective14CollectiveConvINS1_47MainloopSm100TmaUmmaWarpSpecializedImplicitGemmILS5_2ELi26ELi3ELi1ELi2EN4cute5tupleIJNSA_1CILi2EEENSC_ILi1EEESE_EEEEENSB_IJNSC_ILi64EEENSB_IJSH_EEENSB_IJNSC_ILi32EEEEEEEEENS_10bfloat16_tESM_NSA_8TiledMMAINSA_8MMA_AtomIJNSA_20SM100_MMA_F16BF16_SSISM_SM_fLi64ELi64ELNSA_4UMMA5MajorE1ELSR_1ELNSQ_7ScaleInE0ELSS_0EEEEEENSA_6LayoutINSB_IJSE_SE_SE_EEENSB_IJNSC_ILi0EEESX_SX_EEEEENSB_IJNSA_10UnderscoreES10_S10_EEEEENS7_6detail27Sm100ImplicitGemmTileTraitsINSA_13SM90_TMA_LOADENSA_14ComposedLayoutINSA_7SwizzleILi3ELi4ELi3EEENSA_18smem_ptr_flag_bitsILi16EEENSV_INSB_IJSH_NSC_ILi8EEEEEENSB_IJSE_SH_EEEEEEEvEENS14_INSA_30SM90_TMA_LOAD_IM2COL_MULTICASTES1F_vEEEENS_8epilogue10collective18CollectiveEpilogueINS1K_23Sm100TmaWarpSpecializedILi3ELi2ELi16ELb1ELb0EEEJSL_NSB_IJNSV_ISH_SE_EENSV_ISJ_SE_EEEEESM_NSB_IJlNSB_IJSE_lllEEESX_EEESM_S1T_NS1K_6fusion15FusionCallbacksIS1O_NS1U_17LinearCombinationISM_fSM_fLNS_15FloatRoundStyleE2EEESL_S1R_JEEENSA_5SM1004TMEM4LOAD26SM100_TMEM_LOAD_16dp256b4xES15_NS16_INS17_ILi2ELi4ELi3EEES1A_NSV_INSB_IJS1B_SJ_EEENSB_IJSJ_SE_EEEEEEENSA_17SM75_U32x4_LDSM_NENSA_14SM90_TMA_STOREES28_NSA_17SM90_U32x4_STSM_NENSA_39AutoVectorizingCopyWithAssumedAlignmentILi128EEEEEEvvEEEEvNT_6ParamsE:
	.zero		3200


//--------------------- SYMBOLS --------------------------

	.type		.nv.reservedSmem.offset0,@object
	.size		.nv.reservedSmem.offset0,0x4
	.type		.nv.reservedSmem.cap,@object
	.size		.nv.reservedSmem.cap,0x4
	.type		__assertfail,@function
